//
// Generated by NVIDIA NVVM Compiler
//
// Compiler Build ID: CL-36424714
// Cuda compilation tools, release 13.0, V13.0.88
// Based on NVVM 20.0.0
//

.version 9.0
.target sm_100
.address_size 64

	// .globl	_Z13softmax_basicPKfPfii

.visible .entry _Z13softmax_basicPKfPfii(
	.param .u64 .ptr .align 1 _Z13softmax_basicPKfPfii_param_0,
	.param .u64 .ptr .align 1 _Z13softmax_basicPKfPfii_param_1,
	.param .u32 _Z13softmax_basicPKfPfii_param_2,
	.param .u32 _Z13softmax_basicPKfPfii_param_3
)
{
	.reg .pred 	%p<29>;
	.reg .b32 	%r<67>;
	.reg .b32 	%f<327>;
	.reg .b64 	%rd<70>;

	ld.param.u64 	%rd23, [_Z13softmax_basicPKfPfii_param_0];
	ld.param.u64 	%rd24, [_Z13softmax_basicPKfPfii_param_1];
	ld.param.u32 	%r44, [_Z13softmax_basicPKfPfii_param_2];
	ld.param.u32 	%r43, [_Z13softmax_basicPKfPfii_param_3];
	cvta.to.global.u64 	%rd1, %rd24;
	mov.u32 	%r45, %ctaid.x;
	mov.u32 	%r46, %ntid.x;
	mov.u32 	%r47, %tid.x;
	mad.lo.s32 	%r1, %r45, %r46, %r47;
	setp.ge.s32 	%p1, %r1, %r44;
	@%p1 bra 	$L__BB0_39;
	cvta.to.global.u64 	%rd2, %rd23;
	mul.lo.s32 	%r48, %r43, %r1;
	cvt.s64.s32 	%rd3, %r48;
	mul.wide.s32 	%rd25, %r48, 4;
	add.s64 	%rd4, %rd2, %rd25;
	setp.lt.s32 	%p2, %r43, 1;
	mov.f32 	%f316, 0fFF7FFFFF;
	@%p2 bra 	$L__BB0_14;
	and.b32  	%r2, %r43, 15;
	setp.lt.u32 	%p3, %r43, 16;
	mov.f32 	%f316, 0fFF7FFFFF;
	mov.b32 	%r53, 0;
	@%p3 bra 	$L__BB0_5;
	and.b32  	%r53, %r43, 2147483632;
	neg.s32 	%r57, %r53;
	shl.b64 	%rd26, %rd3, 2;
	add.s64 	%rd27, %rd26, %rd2;
	add.s64 	%rd65, %rd27, 32;
	mov.f32 	%f316, 0fFF7FFFFF;
$L__BB0_4:
	.pragma "nounroll";
	ld.global.nc.f32 	%f31, [%rd65+-32];
	max.f32 	%f32, %f316, %f31;
	ld.global.nc.f32 	%f33, [%rd65+-28];
	max.f32 	%f34, %f32, %f33;
	ld.global.nc.f32 	%f35, [%rd65+-24];
	max.f32 	%f36, %f34, %f35;
	ld.global.nc.f32 	%f37, [%rd65+-20];
	max.f32 	%f38, %f36, %f37;
	ld.global.nc.f32 	%f39, [%rd65+-16];
	max.f32 	%f40, %f38, %f39;
	ld.global.nc.f32 	%f41, [%rd65+-12];
	max.f32 	%f42, %f40, %f41;
	ld.global.nc.f32 	%f43, [%rd65+-8];
	max.f32 	%f44, %f42, %f43;
	ld.global.nc.f32 	%f45, [%rd65+-4];
	max.f32 	%f46, %f44, %f45;
	ld.global.nc.f32 	%f47, [%rd65];
	max.f32 	%f48, %f46, %f47;
	ld.global.nc.f32 	%f49, [%rd65+4];
	max.f32 	%f50, %f48, %f49;
	ld.global.nc.f32 	%f51, [%rd65+8];
	max.f32 	%f52, %f50, %f51;
	ld.global.nc.f32 	%f53, [%rd65+12];
	max.f32 	%f54, %f52, %f53;
	ld.global.nc.f32 	%f55, [%rd65+16];
	max.f32 	%f56, %f54, %f55;
	ld.global.nc.f32 	%f57, [%rd65+20];
	max.f32 	%f58, %f56, %f57;
	ld.global.nc.f32 	%f59, [%rd65+24];
	max.f32 	%f60, %f58, %f59;
	ld.global.nc.f32 	%f61, [%rd65+28];
	max.f32 	%f316, %f60, %f61;
	add.s32 	%r57, %r57, 16;
	add.s64 	%rd65, %rd65, 64;
	setp.eq.s32 	%p4, %r57, 0;
	@%p4 bra 	$L__BB0_5;
	bra.uni 	$L__BB0_4;
$L__BB0_5:
	setp.eq.s32 	%p5, %r2, 0;
	@%p5 bra 	$L__BB0_14;
	and.b32  	%r6, %r43, 7;
	setp.lt.u32 	%p6, %r2, 8;
	@%p6 bra 	$L__BB0_8;
	mul.wide.u32 	%rd28, %r53, 4;
	add.s64 	%rd29, %rd4, %rd28;
	ld.global.nc.f32 	%f63, [%rd29];
	max.f32 	%f64, %f316, %f63;
	ld.global.nc.f32 	%f65, [%rd29+4];
	max.f32 	%f66, %f64, %f65;
	ld.global.nc.f32 	%f67, [%rd29+8];
	max.f32 	%f68, %f66, %f67;
	ld.global.nc.f32 	%f69, [%rd29+12];
	max.f32 	%f70, %f68, %f69;
	ld.global.nc.f32 	%f71, [%rd29+16];
	max.f32 	%f72, %f70, %f71;
	ld.global.nc.f32 	%f73, [%rd29+20];
	max.f32 	%f74, %f72, %f73;
	ld.global.nc.f32 	%f75, [%rd29+24];
	max.f32 	%f76, %f74, %f75;
	ld.global.nc.f32 	%f77, [%rd29+28];
	max.f32 	%f316, %f76, %f77;
	add.s32 	%r53, %r53, 8;
$L__BB0_8:
	setp.eq.s32 	%p7, %r6, 0;
	@%p7 bra 	$L__BB0_14;
	and.b32  	%r9, %r43, 3;
	setp.lt.u32 	%p8, %r6, 4;
	@%p8 bra 	$L__BB0_11;
	mul.wide.u32 	%rd30, %r53, 4;
	add.s64 	%rd31, %rd4, %rd30;
	ld.global.nc.f32 	%f79, [%rd31];
	max.f32 	%f80, %f316, %f79;
	ld.global.nc.f32 	%f81, [%rd31+4];
	max.f32 	%f82, %f80, %f81;
	ld.global.nc.f32 	%f83, [%rd31+8];
	max.f32 	%f84, %f82, %f83;
	ld.global.nc.f32 	%f85, [%rd31+12];
	max.f32 	%f316, %f84, %f85;
	add.s32 	%r53, %r53, 4;
$L__BB0_11:
	setp.eq.s32 	%p9, %r9, 0;
	@%p9 bra 	$L__BB0_14;
	shl.b64 	%rd32, %rd3, 2;
	mul.wide.u32 	%rd33, %r53, 4;
	add.s64 	%rd34, %rd32, %rd33;
	add.s64 	%rd64, %rd2, %rd34;
	neg.s32 	%r56, %r9;
$L__BB0_13:
	.pragma "nounroll";
	ld.global.nc.f32 	%f86, [%rd64];
	max.f32 	%f316, %f316, %f86;
	add.s64 	%rd64, %rd64, 4;
	add.s32 	%r56, %r56, 1;
	setp.ne.s32 	%p10, %r56, 0;
	@%p10 bra 	$L__BB0_13;
$L__BB0_14:
	setp.lt.s32 	%p11, %r43, 1;
	mov.f32 	%f325, 0f00000000;
	@%p11 bra 	$L__BB0_27;
	and.b32  	%r15, %r43, 15;
	setp.lt.u32 	%p12, %r43, 16;
	mov.f32 	%f325, 0f00000000;
	mov.b32 	%r58, 0;
	@%p12 bra 	$L__BB0_18;
	and.b32  	%r58, %r43, 2147483632;
	neg.s32 	%r62, %r58;
	shl.b64 	%rd35, %rd3, 2;
	add.s64 	%rd36, %rd35, %rd2;
	add.s64 	%rd67, %rd36, 32;
	mov.f32 	%f325, 0f00000000;
$L__BB0_17:
	.pragma "nounroll";
	ld.global.nc.f32 	%f91, [%rd67+-32];
	sub.f32 	%f92, %f91, %f316;
	mul.f32 	%f93, %f92, 0f3FB8AA3B;
	ex2.approx.f32 	%f94, %f93;
	add.f32 	%f95, %f325, %f94;
	ld.global.nc.f32 	%f96, [%rd67+-28];
	sub.f32 	%f97, %f96, %f316;
	mul.f32 	%f98, %f97, 0f3FB8AA3B;
	ex2.approx.f32 	%f99, %f98;
	add.f32 	%f100, %f95, %f99;
	ld.global.nc.f32 	%f101, [%rd67+-24];
	sub.f32 	%f102, %f101, %f316;
	mul.f32 	%f103, %f102, 0f3FB8AA3B;
	ex2.approx.f32 	%f104, %f103;
	add.f32 	%f105, %f100, %f104;
	ld.global.nc.f32 	%f106, [%rd67+-20];
	sub.f32 	%f107, %f106, %f316;
	mul.f32 	%f108, %f107, 0f3FB8AA3B;
	ex2.approx.f32 	%f109, %f108;
	add.f32 	%f110, %f105, %f109;
	ld.global.nc.f32 	%f111, [%rd67+-16];
	sub.f32 	%f112, %f111, %f316;
	mul.f32 	%f113, %f112, 0f3FB8AA3B;
	ex2.approx.f32 	%f114, %f113;
	add.f32 	%f115, %f110, %f114;
	ld.global.nc.f32 	%f116, [%rd67+-12];
	sub.f32 	%f117, %f116, %f316;
	mul.f32 	%f118, %f117, 0f3FB8AA3B;
	ex2.approx.f32 	%f119, %f118;
	add.f32 	%f120, %f115, %f119;
	ld.global.nc.f32 	%f121, [%rd67+-8];
	sub.f32 	%f122, %f121, %f316;
	mul.f32 	%f123, %f122, 0f3FB8AA3B;
	ex2.approx.f32 	%f124, %f123;
	add.f32 	%f125, %f120, %f124;
	ld.global.nc.f32 	%f126, [%rd67+-4];
	sub.f32 	%f127, %f126, %f316;
	mul.f32 	%f128, %f127, 0f3FB8AA3B;
	ex2.approx.f32 	%f129, %f128;
	add.f32 	%f130, %f125, %f129;
	ld.global.nc.f32 	%f131, [%rd67];
	sub.f32 	%f132, %f131, %f316;
	mul.f32 	%f133, %f132, 0f3FB8AA3B;
	ex2.approx.f32 	%f134, %f133;
	add.f32 	%f135, %f130, %f134;
	ld.global.nc.f32 	%f136, [%rd67+4];
	sub.f32 	%f137, %f136, %f316;
	mul.f32 	%f138, %f137, 0f3FB8AA3B;
	ex2.approx.f32 	%f139, %f138;
	add.f32 	%f140, %f135, %f139;
	ld.global.nc.f32 	%f141, [%rd67+8];
	sub.f32 	%f142, %f141, %f316;
	mul.f32 	%f143, %f142, 0f3FB8AA3B;
	ex2.approx.f32 	%f144, %f143;
	add.f32 	%f145, %f140, %f144;
	ld.global.nc.f32 	%f146, [%rd67+12];
	sub.f32 	%f147, %f146, %f316;
	mul.f32 	%f148, %f147, 0f3FB8AA3B;
	ex2.approx.f32 	%f149, %f148;
	add.f32 	%f150, %f145, %f149;
	ld.global.nc.f32 	%f151, [%rd67+16];
	sub.f32 	%f152, %f151, %f316;
	mul.f32 	%f153, %f152, 0f3FB8AA3B;
	ex2.approx.f32 	%f154, %f153;
	add.f32 	%f155, %f150, %f154;
	ld.global.nc.f32 	%f156, [%rd67+20];
	sub.f32 	%f157, %f156, %f316;
	mul.f32 	%f158, %f157, 0f3FB8AA3B;
	ex2.approx.f32 	%f159, %f158;
	add.f32 	%f160, %f155, %f159;
	ld.global.nc.f32 	%f161, [%rd67+24];
	sub.f32 	%f162, %f161, %f316;
	mul.f32 	%f163, %f162, 0f3FB8AA3B;
	ex2.approx.f32 	%f164, %f163;
	add.f32 	%f165, %f160, %f164;
	ld.global.nc.f32 	%f166, [%rd67+28];
	sub.f32 	%f167, %f166, %f316;
	mul.f32 	%f168, %f167, 0f3FB8AA3B;
	ex2.approx.f32 	%f169, %f168;
	add.f32 	%f325, %f165, %f169;
	add.s32 	%r62, %r62, 16;
	add.s64 	%rd67, %rd67, 64;
	setp.eq.s32 	%p13, %r62, 0;
	@%p13 bra 	$L__BB0_18;
	bra.uni 	$L__BB0_17;
$L__BB0_18:
	setp.eq.s32 	%p14, %r15, 0;
	@%p14 bra 	$L__BB0_27;
	and.b32  	%r21, %r43, 7;
	setp.lt.u32 	%p15, %r15, 8;
	@%p15 bra 	$L__BB0_21;
	mul.wide.u32 	%rd37, %r58, 4;
	add.s64 	%rd38, %rd4, %rd37;
	ld.global.nc.f32 	%f171, [%rd38];
	sub.f32 	%f172, %f171, %f316;
	mul.f32 	%f173, %f172, 0f3FB8AA3B;
	ex2.approx.f32 	%f174, %f173;
	add.f32 	%f175, %f325, %f174;
	ld.global.nc.f32 	%f176, [%rd38+4];
	sub.f32 	%f177, %f176, %f316;
	mul.f32 	%f178, %f177, 0f3FB8AA3B;
	ex2.approx.f32 	%f179, %f178;
	add.f32 	%f180, %f175, %f179;
	ld.global.nc.f32 	%f181, [%rd38+8];
	sub.f32 	%f182, %f181, %f316;
	mul.f32 	%f183, %f182, 0f3FB8AA3B;
	ex2.approx.f32 	%f184, %f183;
	add.f32 	%f185, %f180, %f184;
	ld.global.nc.f32 	%f186, [%rd38+12];
	sub.f32 	%f187, %f186, %f316;
	mul.f32 	%f188, %f187, 0f3FB8AA3B;
	ex2.approx.f32 	%f189, %f188;
	add.f32 	%f190, %f185, %f189;
	ld.global.nc.f32 	%f191, [%rd38+16];
	sub.f32 	%f192, %f191, %f316;
	mul.f32 	%f193, %f192, 0f3FB8AA3B;
	ex2.approx.f32 	%f194, %f193;
	add.f32 	%f195, %f190, %f194;
	ld.global.nc.f32 	%f196, [%rd38+20];
	sub.f32 	%f197, %f196, %f316;
	mul.f32 	%f198, %f197, 0f3FB8AA3B;
	ex2.approx.f32 	%f199, %f198;
	add.f32 	%f200, %f195, %f199;
	ld.global.nc.f32 	%f201, [%rd38+24];
	sub.f32 	%f202, %f201, %f316;
	mul.f32 	%f203, %f202, 0f3FB8AA3B;
	ex2.approx.f32 	%f204, %f203;
	add.f32 	%f205, %f200, %f204;
	ld.global.nc.f32 	%f206, [%rd38+28];
	sub.f32 	%f207, %f206, %f316;
	mul.f32 	%f208, %f207, 0f3FB8AA3B;
	ex2.approx.f32 	%f209, %f208;
	add.f32 	%f325, %f205, %f209;
	add.s32 	%r58, %r58, 8;
$L__BB0_21:
	setp.eq.s32 	%p16, %r21, 0;
	@%p16 bra 	$L__BB0_27;
	and.b32  	%r24, %r43, 3;
	setp.lt.u32 	%p17, %r21, 4;
	@%p17 bra 	$L__BB0_24;
	mul.wide.u32 	%rd39, %r58, 4;
	add.s64 	%rd40, %rd4, %rd39;
	ld.global.nc.f32 	%f211, [%rd40];
	sub.f32 	%f212, %f211, %f316;
	mul.f32 	%f213, %f212, 0f3FB8AA3B;
	ex2.approx.f32 	%f214, %f213;
	add.f32 	%f215, %f325, %f214;
	ld.global.nc.f32 	%f216, [%rd40+4];
	sub.f32 	%f217, %f216, %f316;
	mul.f32 	%f218, %f217, 0f3FB8AA3B;
	ex2.approx.f32 	%f219, %f218;
	add.f32 	%f220, %f215, %f219;
	ld.global.nc.f32 	%f221, [%rd40+8];
	sub.f32 	%f222, %f221, %f316;
	mul.f32 	%f223, %f222, 0f3FB8AA3B;
	ex2.approx.f32 	%f224, %f223;
	add.f32 	%f225, %f220, %f224;
	ld.global.nc.f32 	%f226, [%rd40+12];
	sub.f32 	%f227, %f226, %f316;
	mul.f32 	%f228, %f227, 0f3FB8AA3B;
	ex2.approx.f32 	%f229, %f228;
	add.f32 	%f325, %f225, %f229;
	add.s32 	%r58, %r58, 4;
$L__BB0_24:
	setp.eq.s32 	%p18, %r24, 0;
	@%p18 bra 	$L__BB0_27;
	shl.b64 	%rd41, %rd3, 2;
	mul.wide.u32 	%rd42, %r58, 4;
	add.s64 	%rd43, %rd41, %rd42;
	add.s64 	%rd66, %rd2, %rd43;
	neg.s32 	%r61, %r24;
$L__BB0_26:
	.pragma "nounroll";
	ld.global.nc.f32 	%f230, [%rd66];
	sub.f32 	%f231, %f230, %f316;
	mul.f32 	%f232, %f231, 0f3FB8AA3B;
	ex2.approx.f32 	%f233, %f232;
	add.f32 	%f325, %f325, %f233;
	add.s64 	%rd66, %rd66, 4;
	add.s32 	%r61, %r61, 1;
	setp.ne.s32 	%p19, %r61, 0;
	@%p19 bra 	$L__BB0_26;
$L__BB0_27:
	setp.lt.s32 	%p20, %r43, 1;
	@%p20 bra 	$L__BB0_39;
	and.b32  	%r30, %r43, 7;
	setp.lt.u32 	%p21, %r43, 8;
	mov.b32 	%r64, 0;
	@%p21 bra 	$L__BB0_31;
	and.b32  	%r64, %r43, 2147483640;
	neg.s32 	%r63, %r64;
	shl.b64 	%rd44, %rd3, 2;
	add.s64 	%rd45, %rd44, 16;
	add.s64 	%rd69, %rd2, %rd45;
	add.s64 	%rd68, %rd1, %rd45;
$L__BB0_30:
	.pragma "nounroll";
	ld.global.nc.f32 	%f234, [%rd69+-16];
	sub.f32 	%f235, %f234, %f316;
	mul.f32 	%f236, %f235, 0f3FB8AA3B;
	ex2.approx.f32 	%f237, %f236;
	div.rn.f32 	%f238, %f237, %f325;
	st.global.f32 	[%rd68+-16], %f238;
	ld.global.nc.f32 	%f239, [%rd69+-12];
	sub.f32 	%f240, %f239, %f316;
	mul.f32 	%f241, %f240, 0f3FB8AA3B;
	ex2.approx.f32 	%f242, %f241;
	div.rn.f32 	%f243, %f242, %f325;
	st.global.f32 	[%rd68+-12], %f243;
	ld.global.nc.f32 	%f244, [%rd69+-8];
	sub.f32 	%f245, %f244, %f316;
	mul.f32 	%f246, %f245, 0f3FB8AA3B;
	ex2.approx.f32 	%f247, %f246;
	div.rn.f32 	%f248, %f247, %f325;
	st.global.f32 	[%rd68+-8], %f248;
	ld.global.nc.f32 	%f249, [%rd69+-4];
	sub.f32 	%f250, %f249, %f316;
	mul.f32 	%f251, %f250, 0f3FB8AA3B;
	ex2.approx.f32 	%f252, %f251;
	div.rn.f32 	%f253, %f252, %f325;
	st.global.f32 	[%rd68+-4], %f253;
	ld.global.nc.f32 	%f254, [%rd69];
	sub.f32 	%f255, %f254, %f316;
	mul.f32 	%f256, %f255, 0f3FB8AA3B;
	ex2.approx.f32 	%f257, %f256;
	div.rn.f32 	%f258, %f257, %f325;
	st.global.f32 	[%rd68], %f258;
	ld.global.nc.f32 	%f259, [%rd69+4];
	sub.f32 	%f260, %f259, %f316;
	mul.f32 	%f261, %f260, 0f3FB8AA3B;
	ex2.approx.f32 	%f262, %f261;
	div.rn.f32 	%f263, %f262, %f325;
	st.global.f32 	[%rd68+4], %f263;
	ld.global.nc.f32 	%f264, [%rd69+8];
	sub.f32 	%f265, %f264, %f316;
	mul.f32 	%f266, %f265, 0f3FB8AA3B;
	ex2.approx.f32 	%f267, %f266;
	div.rn.f32 	%f268, %f267, %f325;
	st.global.f32 	[%rd68+8], %f268;
	ld.global.nc.f32 	%f269, [%rd69+12];
	sub.f32 	%f270, %f269, %f316;
	mul.f32 	%f271, %f270, 0f3FB8AA3B;
	ex2.approx.f32 	%f272, %f271;
	div.rn.f32 	%f273, %f272, %f325;
	st.global.f32 	[%rd68+12], %f273;
	add.s32 	%r63, %r63, 8;
	add.s64 	%rd69, %rd69, 32;
	add.s64 	%rd68, %rd68, 32;
	setp.ne.s32 	%p22, %r63, 0;
	@%p22 bra 	$L__BB0_30;
$L__BB0_31:
	setp.eq.s32 	%p23, %r30, 0;
	@%p23 bra 	$L__BB0_39;
	and.b32  	%r38, %r43, 3;
	setp.lt.u32 	%p24, %r30, 4;
	@%p24 bra 	$L__BB0_34;
	cvt.u64.u32 	%rd46, %r64;
	mul.wide.u32 	%rd47, %r64, 4;
	add.s64 	%rd48, %rd4, %rd47;
	ld.global.nc.f32 	%f274, [%rd48];
	sub.f32 	%f275, %f274, %f316;
	mul.f32 	%f276, %f275, 0f3FB8AA3B;
	ex2.approx.f32 	%f277, %f276;
	div.rn.f32 	%f278, %f277, %f325;
	add.s64 	%rd49, %rd46, %rd3;
	shl.b64 	%rd50, %rd49, 2;
	add.s64 	%rd51, %rd1, %rd50;
	st.global.f32 	[%rd51], %f278;
	ld.global.nc.f32 	%f279, [%rd48+4];
	sub.f32 	%f280, %f279, %f316;
	mul.f32 	%f281, %f280, 0f3FB8AA3B;
	ex2.approx.f32 	%f282, %f281;
	div.rn.f32 	%f283, %f282, %f325;
	st.global.f32 	[%rd51+4], %f283;
	ld.global.nc.f32 	%f284, [%rd48+8];
	sub.f32 	%f285, %f284, %f316;
	mul.f32 	%f286, %f285, 0f3FB8AA3B;
	ex2.approx.f32 	%f287, %f286;
	div.rn.f32 	%f288, %f287, %f325;
	st.global.f32 	[%rd51+8], %f288;
	ld.global.nc.f32 	%f289, [%rd48+12];
	sub.f32 	%f290, %f289, %f316;
	mul.f32 	%f291, %f290, 0f3FB8AA3B;
	ex2.approx.f32 	%f292, %f291;
	div.rn.f32 	%f293, %f292, %f325;
	st.global.f32 	[%rd51+12], %f293;
	add.s32 	%r64, %r64, 4;
$L__BB0_34:
	setp.eq.s32 	%p25, %r38, 0;
	@%p25 bra 	$L__BB0_39;
	setp.eq.s32 	%p26, %r38, 1;
	@%p26 bra 	$L__BB0_37;
	cvt.u64.u32 	%rd52, %r64;
	mul.wide.u32 	%rd53, %r64, 4;
	add.s64 	%rd54, %rd4, %rd53;
	ld.global.nc.f32 	%f294, [%rd54];
	sub.f32 	%f295, %f294, %f316;
	mul.f32 	%f296, %f295, 0f3FB8AA3B;
	ex2.approx.f32 	%f297, %f296;
	div.rn.f32 	%f298, %f297, %f325;
	add.s64 	%rd55, %rd52, %rd3;
	shl.b64 	%rd56, %rd55, 2;
	add.s64 	%rd57, %rd1, %rd56;
	st.global.f32 	[%rd57], %f298;
	ld.global.nc.f32 	%f299, [%rd54+4];
	sub.f32 	%f300, %f299, %f316;
	mul.f32 	%f301, %f300, 0f3FB8AA3B;
	ex2.approx.f32 	%f302, %f301;
	div.rn.f32 	%f303, %f302, %f325;
	st.global.f32 	[%rd57+4], %f303;
	add.s32 	%r64, %r64, 2;
$L__BB0_37:
	and.b32  	%r52, %r43, 1;
	setp.eq.b32 	%p27, %r52, 1;
	not.pred 	%p28, %p27;
	@%p28 bra 	$L__BB0_39;
	cvt.u64.u32 	%rd58, %r64;
	mul.wide.u32 	%rd59, %r64, 4;
	add.s64 	%rd60, %rd4, %rd59;
	ld.global.nc.f32 	%f304, [%rd60];
	sub.f32 	%f305, %f304, %f316;
	mul.f32 	%f306, %f305, 0f3FB8AA3B;
	ex2.approx.f32 	%f307, %f306;
	div.rn.f32 	%f308, %f307, %f325;
	add.s64 	%rd61, %rd58, %rd3;
	shl.b64 	%rd62, %rd61, 2;
	add.s64 	%rd63, %rd1, %rd62;
	st.global.f32 	[%rd63], %f308;
$L__BB0_39:
	ret;

}


// ===== COMPILED SASS (sm_100) =====

	.target	sm_100

	.elftype	@"ET_EXEC"


//--------------------- .note.nv.tkinfo           --------------------------
	.section	.note.nv.tkinfo,"",@"SHT_NOTE"
	.sectionflags	@"SHF_NOTE_NV_TKINFO"
	.tkinfo
        /*0018*/ 	.word	0x00000002
        /*0030*/ 	.string	""
        /*0030*/ 	.string	"ptxas"
        /*0030*/ 	.string	"Cuda compilation tools, release 13.0, V13.0.88"
        /*0030*/ 	.string	"Build cuda_13.0.r13.0/compiler.36424714_0"
        /*0030*/ 	.string	"-arch sm_100 -m 64 "



//--------------------- .note.nv.cuinfo           --------------------------
	.section	.note.nv.cuinfo,"",@"SHT_NOTE"
	.sectionflags	@"SHF_NOTE_NV_CUINFO"
        /*0018*/ 	.short	0x0002
        /*001a*/ 	.short	0x0064
        /*001c*/ 	.short	0x0082
	.zero		2


//--------------------- .nv.info                  --------------------------
	.section	.nv.info,"",@"SHT_CUDA_INFO"
	.align	4


	//----- nvinfo : EIATTR_REGCOUNT
	.align		4
        /*0000*/ 	.byte	0x04, 0x2f
        /*0002*/ 	.short	(.L_1 - .L_0)
	.align		4
.L_0:
        /*0004*/ 	.word	index@(_Z13softmax_basicPKfPfii)
        /*0008*/ 	.word	0x00000020


	//----- nvinfo : EIATTR_FRAME_SIZE
	.align		4
.L_1:
        /*000c*/ 	.byte	0x04, 0x11
        /*000e*/ 	.short	(.L_3 - .L_2)
	.align		4
.L_2:
        /*0010*/ 	.word	index@($__internal_0_$__cuda_sm3x_div_rn_noftz_f32_slowpath)
        /*0014*/ 	.word	0x00000000


	//----- nvinfo : EIATTR_FRAME_SIZE
	.align		4
.L_3:
        /*0018*/ 	.byte	0x04, 0x11
        /*001a*/ 	.short	(.L_5 - .L_4)
	.align		4
.L_4:
        /*001c*/ 	.word	index@(_Z13softmax_basicPKfPfii)
        /*0020*/ 	.word	0x00000000


	//----- nvinfo : EIATTR_MIN_STACK_SIZE
	.align		4
.L_5:
        /*0024*/ 	.byte	0x04, 0x12
        /*0026*/ 	.short	(.L_7 - .L_6)
	.align		4
.L_6:
        /*0028*/ 	.word	index@(_Z13softmax_basicPKfPfii)
        /*002c*/ 	.word	0x00000000
.L_7:


//--------------------- .nv.compat                --------------------------
	.section	.nv.compat,"",@"SHT_CUDA_COMPAT_INFO"
	.align	4
        /*0000*/ 	.byte	0x02, 0x09, 0x00, 0x00, 0x02, 0x02, 0x01, 0x00, 0x02, 0x05, 0x05, 0x00, 0x03, 0x07, 0x01, 0x01
        /*0010*/ 	.byte	0x02, 0x03, 0x00, 0x00, 0x02, 0x06, 0x01, 0x00, 0x04, 0x0b, 0x08, 0x00, 0x01, 0x00, 0x00, 0x00
        /*0020*/ 	.byte	0x00, 0x00, 0x00, 0x00


//--------------------- .nv.info._Z13softmax_basicPKfPfii --------------------------
	.section	.nv.info._Z13softmax_basicPKfPfii,"",@"SHT_CUDA_INFO"
	.sectionflags	@""
	.align	4


	//----- nvinfo : EIATTR_CUDA_API_VERSION
	.align		4
        /*0000*/ 	.byte	0x04, 0x37
        /*0002*/ 	.short	(.L_9 - .L_8)
.L_8:
        /*0004*/ 	.word	0x00000082


	//----- nvinfo : EIATTR_KPARAM_INFO
	.align		4
.L_9:
        /*0008*/ 	.byte	0x04, 0x17
        /*000a*/ 	.short	(.L_11 - .L_10)
.L_10:
        /*000c*/ 	.word	0x00000000
        /*0010*/ 	.short	0x0003
        /*0012*/ 	.short	0x0014
        /*0014*/ 	.byte	0x00, 0xf0, 0x11, 0x00


	//----- nvinfo : EIATTR_KPARAM_INFO
	.align		4
.L_11:
        /*0018*/ 	.byte	0x04, 0x17
        /*001a*/ 	.short	(.L_13 - .L_12)
.L_12:
        /*001c*/ 	.word	0x00000000
        /*0020*/ 	.short	0x0002
        /*0022*/ 	.short	0x0010
        /*0024*/ 	.byte	0x00, 0xf0, 0x11, 0x00


	//----- nvinfo : EIATTR_KPARAM_INFO
	.align		4
.L_13:
        /*0028*/ 	.byte	0x04, 0x17
        /*002a*/ 	.short	(.L_15 - .L_14)
.L_14:
        /*002c*/ 	.word	0x00000000
        /*0030*/ 	.short	0x0001
        /*0032*/ 	.short	0x0008
        /*0034*/ 	.byte	0x00, 0xf5, 0x21, 0x00


	//----- nvinfo : EIATTR_KPARAM_INFO
	.align		4
.L_15:
        /*0038*/ 	.byte	0x04, 0x17
        /*003a*/ 	.short	(.L_17 - .L_16)
.L_16:
        /*003c*/ 	.word	0x00000000
        /*0040*/ 	.short	0x0000
        /*0042*/ 	.short	0x0000
        /*0044*/ 	.byte	0x00, 0xf5, 0x21, 0x00


	//----- nvinfo : EIATTR_SPARSE_MMA_MASK
	.align		4
.L_17:
        /*0048*/ 	.byte	0x03, 0x50
        /*004a*/ 	.short	0x0000


	//----- nvinfo : EIATTR_MAXREG_COUNT
	.align		4
        /*004c*/ 	.byte	0x03, 0x1b
        /*004e*/ 	.short	0x00ff


	//----- nvinfo : EIATTR_MERCURY_ISA_VERSION
	.align		4
        /*0050*/ 	.byte	0x03, 0x5f
        /*0052*/ 	.short	0x0101


	//----- nvinfo : EIATTR_VRC_CTA_INIT_COUNT
	.align		4
        /*0054*/ 	.byte	0x02, 0x4a
	.zero		1
	.zero		1


	//----- nvinfo : EIATTR_EXIT_INSTR_OFFSETS
	.align		4
        /*0058*/ 	.byte	0x04, 0x1c
        /*005a*/ 	.short	(.L_19 - .L_18)


	//   ....[0]....
.L_18:
        /*005c*/ 	.word	0x00000070


	//   ....[1]....
        /*0060*/ 	.word	0x000018f0


	//   ....[2]....
        /*0064*/ 	.word	0x00002520


	//   ....[3]....
        /*0068*/ 	.word	0x00002b60


	//   ....[4]....
        /*006c*/ 	.word	0x00002ef0


	//   ....[5]....
        /*0070*/ 	.word	0x000030c0


	//----- nvinfo : EIATTR_CRS_STACK_SIZE
	.align		4
.L_19:
        /*0074*/ 	.byte	0x04, 0x1e
        /*0076*/ 	.short	(.L_21 - .L_20)
.L_20:
        /*0078*/ 	.word	0x00000000


	//----- nvinfo : EIATTR_CBANK_PARAM_SIZE
	.align		4
.L_21:
        /*007c*/ 	.byte	0x03, 0x19
        /*007e*/ 	.short	0x0018


	//----- nvinfo : EIATTR_PARAM_CBANK
	.align		4
        /*0080*/ 	.byte	0x04, 0x0a
        /*0082*/ 	.short	(.L_23 - .L_22)
	.align		4
.L_22:
        /*0084*/ 	.word	index@(.nv.constant0._Z13softmax_basicPKfPfii)
        /*0088*/ 	.short	0x0380
        /*008a*/ 	.short	0x0018


	//----- nvinfo : EIATTR_SW_WAR
	.align		4
.L_23:
        /*008c*/ 	.byte	0x04, 0x36
        /*008e*/ 	.short	(.L_25 - .L_24)
.L_24:
        /*0090*/ 	.word	0x00000008
.L_25:


//--------------------- .nv.callgraph             --------------------------
	.section	.nv.callgraph,"",@"SHT_CUDA_CALLGRAPH"
	.align	4
	.sectionentsize	8
	.align		4
        /*0000*/ 	.word	0x00000000
	.align		4
        /*0004*/ 	.word	0xffffffff
	.align		4
        /*0008*/ 	.word	0x00000000
	.align		4
        /*000c*/ 	.word	0xfffffffe
	.align		4
        /*0010*/ 	.word	0x00000000
	.align		4
        /*0014*/ 	.word	0xfffffffd
	.align		4
        /*0018*/ 	.word	0x00000000
	.align		4
        /*001c*/ 	.word	0xfffffffc


//--------------------- .text._Z13softmax_basicPKfPfii --------------------------
	.section	.text._Z13softmax_basicPKfPfii,"ax",@progbits
	.align	128
        .global         _Z13softmax_basicPKfPfii
        .type           _Z13softmax_basicPKfPfii,@function
        .size           _Z13softmax_basicPKfPfii,(.L_x_58 - _Z13softmax_basicPKfPfii)
        .other          _Z13softmax_basicPKfPfii,@"STO_CUDA_ENTRY STV_DEFAULT"
_Z13softmax_basicPKfPfii:
.text._Z13softmax_basicPKfPfii:
[----:B------:R-:W-:Y:S01]  /*0000*/  LDC R1, c[0x0][0x37c] ;  /* 0x0000df00ff017b82 */ /* 0x000fe20000000800 */
[----:B------:R-:W0:Y:S07]  /*0010*/  S2R R0, SR_TID.X ;  /* 0x0000000000007919 */ /* 0x000e2e0000002100 */
[----:B------:R-:W0:Y:S01]  /*0020*/  S2UR UR4, SR_CTAID.X ;  /* 0x00000000000479c3 */ /* 0x000e220000002500 */
[----:B------:R-:W1:Y:S07]  /*0030*/  LDCU UR5, c[0x0][0x390] ;  /* 0x00007200ff0577ac */ /* 0x000e6e0008000800 */
[----:B------:R-:W0:Y:S02]  /*0040*/  LDC R9, c[0x0][0x360] ;  /* 0x0000d800ff097b82 */ /* 0x000e240000000800 */
[----:B0-----:R-:W-:-:S05]  /*0050*/  IMAD R9, R9, UR4, R0 ;  /* 0x0000000409097c24 */ /* 0x001fca000f8e0200 */
[----:B-1----:R-:W-:-:S13]  /*0060*/  ISETP.GE.AND P0, PT, R9, UR5, PT ;  /* 0x0000000509007c0c */ /* 0x002fda000bf06270 */
[----:B------:R-:W-:Y:S05]  /*0070*/  @P0 EXIT ;  /* 0x000000000000094d */ /* 0x000fea0003800000 */
[----:B------:R-:W0:Y:S01]  /*0080*/  LDCU UR4, c[0x0][0x394] ;  /* 0x00007280ff0477ac */ /* 0x000e220008000800 */
[----:B------:R-:W1:Y:S01]  /*0090*/  LDC.64 R2, c[0x0][0x380] ;  /* 0x0000e000ff027b82 */ /* 0x000e620000000a00 */
[----:B------:R-:W-:Y:S01]  /*00a0*/  MOV R10, 0xff7fffff ;  /* 0xff7fffff000a7802 */ /* 0x000fe20000000f00 */
[----:B------:R-:W2:Y:S01]  /*00b0*/  LDCU.64 UR8, c[0x0][0x358] ;  /* 0x00006b00ff0877ac */ /* 0x000ea20008000a00 */
[----:B0-----:R-:W-:Y:S02]  /*00c0*/  UISETP.GE.AND UP0, UPT, UR4, 0x1, UPT ;  /* 0x000000010400788c */ /* 0x001fe4000bf06270 */
[----:B------:R-:W-:-:S05]  /*00d0*/  IMAD R9, R9, UR4, RZ ;  /* 0x0000000409097c24 */ /* 0x000fca000f8e02ff */
[----:B------:R-:W-:Y:S01]  /*00e0*/  SHF.R.S32.HI R12, RZ, 0x1f, R9 ;  /* 0x0000001fff0c7819 */ /* 0x000fe20000011409 */
[----:B-1----:R-:W-:Y:S01]  /*00f0*/  IMAD.WIDE R2, R9, 0x4, R2 ;  /* 0x0000000409027825 */ /* 0x002fe200078e0202 */
[----:B--2---:R-:W-:Y:S06]  /*0100*/  BRA.U !UP0, `(.L_x_0) ;  /* 0x00000005087c7547 */ /* 0x004fec000b800000 */
[----:B------:R-:W-:Y:S01]  /*0110*/  UISETP.GE.U32.AND UP1, UPT, UR4, 0x10, UPT ;  /* 0x000000100400788c */ /* 0x000fe2000bf26070 */
[----:B------:R-:W-:Y:S01]  /*0120*/  HFMA2 R7, -RZ, RZ, 0, 0 ;  /* 0x00000000ff077431 */ /* 0x000fe200000001ff */
[----:B------:R-:W-:Y:S01]  /*0130*/  ULOP3.LUT UR5, UR4, 0xf, URZ, 0xc0, !UPT ;  /* 0x0000000f04057892 */ /* 0x000fe2000f8ec0ff */
[----:B------:R-:W-:-:S03]  /*0140*/  MOV R10, 0xff7fffff ;  /* 0xff7fffff000a7802 */ /* 0x000fc60000000f00 */
[----:B------:R-:W-:-:S03]  /*0150*/  UISETP.NE.AND UP0, UPT, UR5, URZ, UPT ;  /* 0x000000ff0500728c */ /* 0x000fc6000bf05270 */
[----:B------:R-:W-:Y:S08]  /*0160*/  BRA.U !UP1, `(.L_x_1) ;  /* 0x00000001099c7547 */ /* 0x000ff0000b800000 */
[----:B------:R-:W0:Y:S01]  /*0170*/  LDCU.64 UR6, c[0x0][0x380] ;  /* 0x00007000ff0677ac */ /* 0x000e220008000a00 */
[----:B------:R-:W-:Y:S01]  /*0180*/  MOV R10, 0xff7fffff ;  /* 0xff7fffff000a7802 */ /* 0x000fe20000000f00 */
[----:B------:R-:W-:-:S06]  /*0190*/  ULOP3.LUT UR4, UR4, 0x7ffffff0, URZ, 0xc0, !UPT ;  /* 0x7ffffff004047892 */ /* 0x000fcc000f8ec0ff */
[----:B------:R-:W-:Y:S02]  /*01a0*/  MOV R7, UR4 ;  /* 0x0000000400077c02 */ /* 0x000fe40008000f00 */
[----:B0-----:R-:W-:Y:S01]  /*01b0*/  LEA R14, P0, R9, UR6, 0x2 ;  /* 0x00000006090e7c11 */ /* 0x001fe2000f8010ff */
[----:B------:R-:W-:-:S03]  /*01c0*/  UIADD3 UR6, UPT, UPT, -UR4, URZ, URZ ;  /* 0x000000ff04067290 */ /* 0x000fc6000fffe1ff */
[----:B------:R-:W-:Y:S02]  /*01d0*/  IADD3 R14, P1, PT, R14, 0x20, RZ ;  /* 0x000000200e0e7810 */ /* 0x000fe40007f3e0ff */
[----:B------:R-:W-:-:S04]  /*01e0*/  LEA.HI.X R5, R9, UR7, R12, 0x2, P0 ;  /* 0x0000000709057c11 */ /* 0x000fc800080f140c */
[----:B------:R-:W-:-:S07]  /*01f0*/  IADD3.X R5, PT, PT, RZ, R5, RZ, P1, !PT ;  /* 0x00000005ff057210 */ /* 0x000fce0000ffe4ff */
.L_x_2:
[----:B------:R-:W-:-:S05]  /*0200*/  MOV R4, R14 ;  /* 0x0000000e00047202 */ /* 0x000fca0000000f00 */
[----:B------:R-:W2:Y:S04]  /*0210*/  LDG.E.CONSTANT R15, desc[UR8][R4.64+-0x20] ;  /* 0xffffe008040f7981 */ /* 0x000ea8000c1e9900 */
[----:B------:R-:W2:Y:S04]  /*0220*/  LDG.E.CONSTANT R8, desc[UR8][R4.64+-0x1c] ;  /* 0xffffe40804087981 */ /* 0x000ea8000c1e9900 */
[----:B------:R-:W3:Y:S04]  /*0230*/  LDG.E.CONSTANT R17, desc[UR8][R4.64+-0x18] ;  /* 0xffffe80804117981 */ /* 0x000ee8000c1e9900 */
[----:B------:R-:W3:Y:S04]  /*0240*/  LDG.E.CONSTANT R14, desc[UR8][R4.64+-0x14] ;  /* 0xffffec08040e7981 */ /* 0x000ee8000c1e9900 */
[----:B------:R-:W4:Y:S04]  /*0250*/  LDG.E.CONSTANT R19, desc[UR8][R4.64+-0x10] ;  /* 0xfffff00804137981 */ /* 0x000f28000c1e9900 */
[----:B------:R-:W4:Y:S04]  /*0260*/  LDG.E.CONSTANT R16, desc[UR8][R4.64+-0xc] ;  /* 0xfffff40804107981 */ /* 0x000f28000c1e9900 */
[----:B------:R-:W5:Y:S04]  /*0270*/  LDG.E.CONSTANT R21, desc[UR8][R4.64+-0x8] ;  /* 0xfffff80804157981 */ /* 0x000f68000c1e9900 */
        /* <DEDUP_REMOVED lines=8> */
[----:B------:R0:W5:Y:S01]  /*0300*/  LDG.E.CONSTANT R0, desc[UR8][R4.64+0x1c] ;  /* 0x00001c0804007981 */ /* 0x000162000c1e9900 */
[----:B------:R-:W-:-:S04]  /*0310*/  UIADD3 UR6, UPT, UPT, UR6, 0x10, URZ ;  /* 0x0000001006067890 */ /* 0x000fc8000fffe0ff */
[----:B------:R-:W-:Y:S01]  /*0320*/  UISETP.NE.AND UP1, UPT, UR6, URZ, UPT ;  /* 0x000000ff0600728c */ /* 0x000fe2000bf25270 */
[----:B--2---:R-:W-:-:S04]  /*0330*/  FMNMX3 R8, R10, R15, R8, !PT ;  /* 0x0000000f0a087276 */ /* 0x004fc80007800008 */
[----:B---3--:R-:W-:Y:S02]  /*0340*/  FMNMX3 R8, R8, R17, R14, !PT ;  /* 0x0000001108087276 */ /* 0x008fe4000780000e */
[----:B------:R-:W-:-:S04]  /*0350*/  IADD3 R14, P0, PT, R4, 0x40, RZ ;  /* 0x00000040040e7810 */ /* 0x000fc80007f1e0ff */
[----:B0-----:R-:W-:Y:S02]  /*0360*/  IADD3.X R5, PT, PT, RZ, R5, RZ, P0, !PT ;  /* 0x00000005ff057210 */ /* 0x001fe400007fe4ff */
[----:B----4-:R-:W-:-:S04]  /*0370*/  FMNMX3 R8, R8, R19, R16, !PT ;  /* 0x0000001308087276 */ /* 0x010fc80007800010 */
[----:B-----5:R-:W-:-:S04]  /*0380*/  FMNMX3 R8, R8, R21, R18, !PT ;  /* 0x0000001508087276 */ /* 0x020fc80007800012 */
[----:B------:R-:W-:-:S04]  /*0390*/  FMNMX3 R8, R8, R23, R20, !PT ;  /* 0x0000001708087276 */ /* 0x000fc80007800014 */
[----:B------:R-:W-:-:S04]  /*03a0*/  FMNMX3 R8, R8, R25, R22, !PT ;  /* 0x0000001908087276 */ /* 0x000fc80007800016 */
[----:B------:R-:W-:-:S04]  /*03b0*/  FMNMX3 R6, R8, R13, R6, !PT ;  /* 0x0000000d08067276 */ /* 0x000fc80007800006 */
[----:B------:R-:W-:Y:S01]  /*03c0*/  FMNMX3 R10, R6, R11, R0, !PT ;  /* 0x0000000b060a7276 */ /* 0x000fe20007800000 */
[----:B------:R-:W-:Y:S06]  /*03d0*/  BRA.U UP1, `(.L_x_2) ;  /* 0xfffffffd01887547 */ /* 0x000fec000b83ffff */
.L_x_1:
[----:B------:R-:W-:Y:S05]  /*03e0*/  BRA.U !UP0, `(.L_x_0) ;  /* 0x0000000108c47547 */ /* 0x000fea000b800000 */
[----:B------:R-:W0:Y:S01]  /*03f0*/  LDCU UR4, c[0x0][0x394] ;  /* 0x00007280ff0477ac */ /* 0x000e220008000800 */
[----:B------:R-:W-:Y:S02]  /*0400*/  UISETP.GE.U32.AND UP0, UPT, UR5, 0x8, UPT ;  /* 0x000000080500788c */ /* 0x000fe4000bf06070 */
[----:B0-----:R-:W-:-:S04]  /*0410*/  ULOP3.LUT UR6, UR4, 0x7, URZ, 0xc0, !UPT ;  /* 0x0000000704067892 */ /* 0x001fc8000f8ec0ff */
[----:B------:R-:W-:-:S03]  /*0420*/  UISETP.NE.AND UP1, UPT, UR6, URZ, UPT ;  /* 0x000000ff0600728c */ /* 0x000fc6000bf25270 */
[----:B------:R-:W-:Y:S08]  /*0430*/  BRA.U !UP0, `(.L_x_3) ;  /* 0x0000000108387547 */ /* 0x000ff0000b800000 */
[----:B------:R-:W-:-:S05]  /*0440*/  IMAD.WIDE.U32 R4, R7, 0x4, R2 ;  /* 0x0000000407047825 */ /* 0x000fca00078e0002 */
[----:B------:R-:W2:Y:S04]  /*0450*/  LDG.E.CONSTANT R11, desc[UR8][R4.64] ;  /* 0x00000008040b7981 */ /* 0x000ea8000c1e9900 */
[----:B------:R-:W2:Y:S04]  /*0460*/  LDG.E.CONSTANT R0, desc[UR8][R4.64+0x4] ;  /* 0x0000040804007981 */ /* 0x000ea8000c1e9900 */
[----:B------:R-:W3:Y:S04]  /*0470*/  LDG.E.CONSTANT R13, desc[UR8][R4.64+0x8] ;  /* 0x00000808040d7981 */ /* 0x000ee8000c1e9900 */
[----:B------:R-:W3:Y:S04]  /*0480*/  LDG.E.CONSTANT R6, desc[UR8][R4.64+0xc] ;  /* 0x00000c0804067981 */ /* 0x000ee8000c1e9900 */
[----:B------:R-:W4:Y:S04]  /*0490*/  LDG.E.CONSTANT R15, desc[UR8][R4.64+0x10] ;  /* 0x00001008040f7981 */ /* 0x000f28000c1e9900 */
[----:B------:R-:W4:Y:S04]  /*04a0*/  LDG.E.CONSTANT R8, desc[UR8][R4.64+0x14] ;  /* 0x0000140804087981 */ /* 0x000f28000c1e9900 */
[----:B------:R-:W5:Y:S04]  /*04b0*/  LDG.E.CONSTANT R17, desc[UR8][R4.64+0x18] ;  /* 0x0000180804117981 */ /* 0x000f68000c1e9900 */
[----:B------:R-:W5:Y:S01]  /*04c0*/  LDG.E.CONSTANT R14, desc[UR8][R4.64+0x1c] ;  /* 0x00001c08040e7981 */ /* 0x000f62000c1e9900 */
[----:B------:R-:W-:-:S02]  /*04d0*/  IADD3 R7, PT, PT, R7, 0x8, RZ ;  /* 0x0000000807077810 */ /* 0x000fc40007ffe0ff */
[----:B--2---:R-:W-:-:S04]  /*04e0*/  FMNMX3 R0, R10, R11, R0, !PT ;  /* 0x0000000b0a007276 */ /* 0x004fc80007800000 */
[----:B---3--:R-:W-:-:S04]  /*04f0*/  FMNMX3 R0, R0, R13, R6, !PT ;  /* 0x0000000d00007276 */ /* 0x008fc80007800006 */
[----:B----4-:R-:W-:-:S04]  /*0500*/  FMNMX3 R0, R0, R15, R8, !PT ;  /* 0x0000000f00007276 */ /* 0x010fc80007800008 */
[----:B-----5:R-:W-:-:S07]  /*0510*/  FMNMX3 R10, R0, R17, R14, !PT ;  /* 0x00000011000a7276 */ /* 0x020fce000780000e */
.L_x_3:
[----:B------:R-:W-:Y:S05]  /*0520*/  BRA.U !UP1, `(.L_x_0) ;  /* 0x0000000109747547 */ /* 0x000fea000b800000 */
[----:B------:R-:W-:Y:S02]  /*0530*/  UISETP.GE.U32.AND UP0, UPT, UR6, 0x4, UPT ;  /* 0x000000040600788c */ /* 0x000fe4000bf06070 */
[----:B------:R-:W-:-:S04]  /*0540*/  ULOP3.LUT UR4, UR4, 0x3, URZ, 0xc0, !UPT ;  /* 0x0000000304047892 */ /* 0x000fc8000f8ec0ff */
[----:B------:R-:W-:-:S03]  /*0550*/  UISETP.NE.AND UP1, UPT, UR4, URZ, UPT ;  /* 0x000000ff0400728c */ /* 0x000fc6000bf25270 */
[----:B------:R-:W-:Y:S08]  /*0560*/  BRA.U !UP0, `(.L_x_4) ;  /* 0x0000000108207547 */ /* 0x000ff0000b800000 */
[----:B------:R-:W-:-:S05]  /*0570*/  IMAD.WIDE.U32 R4, R7, 0x4, R2 ;  /* 0x0000000407047825 */ /* 0x000fca00078e0002 */
[----:B------:R-:W2:Y:S04]  /*0580*/  LDG.E.CONSTANT R11, desc[UR8][R4.64] ;  /* 0x00000008040b7981 */ /* 0x000ea8000c1e9900 */
[----:B------:R-:W2:Y:S04]  /*0590*/  LDG.E.CONSTANT R0, desc[UR8][R4.64+0x4] ;  /* 0x0000040804007981 */ /* 0x000ea8000c1e9900 */
[----:B------:R-:W3:Y:S04]  /*05a0*/  LDG.E.CONSTANT R13, desc[UR8][R4.64+0x8] ;  /* 0x00000808040d7981 */ /* 0x000ee8000c1e9900 */
[----:B------:R-:W3:Y:S01]  /*05b0*/  LDG.E.CONSTANT R6, desc[UR8][R4.64+0xc] ;  /* 0x00000c0804067981 */ /* 0x000ee2000c1e9900 */
[----:B------:R-:W-:-:S02]  /*05c0*/  IADD3 R7, PT, PT, R7, 0x4, RZ ;  /* 0x0000000407077810 */ /* 0x000fc40007ffe0ff */
[----:B--2---:R-:W-:-:S04]  /*05d0*/  FMNMX3 R0, R10, R11, R0, !PT ;  /* 0x0000000b0a007276 */ /* 0x004fc80007800000 */
[----:B---3--:R-:W-:-:S07]  /*05e0*/  FMNMX3 R10, R0, R13, R6, !PT ;  /* 0x0000000d000a7276 */ /* 0x008fce0007800006 */
.L_x_4:
[----:B------:R-:W-:Y:S05]  /*05f0*/  BRA.U !UP1, `(.L_x_0) ;  /* 0x0000000109407547 */ /* 0x000fea000b800000 */
[----:B------:R-:W0:Y:S01]  /*0600*/  LDCU.64 UR6, c[0x0][0x380] ;  /* 0x00007000ff0677ac */ /* 0x000e220008000a00 */
[C---:B------:R-:W-:Y:S02]  /*0610*/  SHF.L.U64.HI R5, R9.reuse, 0x2, R12 ;  /* 0x0000000209057819 */ /* 0x040fe4000001020c */
[----:B------:R-:W-:Y:S01]  /*0620*/  SHF.L.U32 R4, R9, 0x2, RZ ;  /* 0x0000000209047819 */ /* 0x000fe200000006ff */
[----:B------:R-:W-:-:S04]  /*0630*/  UIADD3 UR4, UPT, UPT, -UR4, URZ, URZ ;  /* 0x000000ff04047290 */ /* 0x000fc8000fffe1ff */
[----:B------:R-:W-:-:S03]  /*0640*/  IMAD.WIDE.U32 R4, R7, 0x4, R4 ;  /* 0x0000000407047825 */ /* 0x000fc600078e0004 */
[----:B0-----:R-:W-:-:S04]  /*0650*/  IADD3 R0, P0, PT, R4, UR6, RZ ;  /* 0x0000000604007c10 */ /* 0x001fc8000ff1e0ff */
[----:B------:R-:W-:-:S09]  /*0660*/  IADD3.X R7, PT, PT, R5, UR7, RZ, P0, !PT ;  /* 0x0000000705077c10 */ /* 0x000fd200087fe4ff */
.L_x_5:
[----:B------:R-:W-:Y:S02]  /*0670*/  MOV R5, R7 ;  /* 0x0000000700057202 */ /* 0x000fe40000000f00 */
[----:B------:R-:W-:-:S05]  /*0680*/  MOV R4, R0 ;  /* 0x0000000000047202 */ /* 0x000fca0000000f00 */
[----:B------:R-:W2:Y:S01]  /*0690*/  LDG.E.CONSTANT R5, desc[UR8][R4.64] ;  /* 0x0000000804057981 */ /* 0x000ea2000c1e9900 */
[----:B------:R-:W-:Y:S01]  /*06a0*/  UIADD3 UR4, UPT, UPT, UR4, 0x1, URZ ;  /* 0x0000000104047890 */ /* 0x000fe2000fffe0ff */
[----:B------:R-:W-:-:S03]  /*06b0*/  IADD3 R0, P0, PT, R0, 0x4, RZ ;  /* 0x0000000400007810 */ /* 0x000fc60007f1e0ff */
[----:B------:R-:W-:Y:S01]  /*06c0*/  UISETP.NE.AND UP0, UPT, UR4, URZ, UPT ;  /* 0x000000ff0400728c */ /* 0x000fe2000bf05270 */
[----:B------:R-:W-:Y:S02]  /*06d0*/  IADD3.X R7, PT, PT, RZ, R7, RZ, P0, !PT ;  /* 0x00000007ff077210 */ /* 0x000fe400007fe4ff */
[----:B--2---:R-:W-:-:S06]  /*06e0*/  FMNMX R10, R5, R10, !PT ;  /* 0x0000000a050a7209 */ /* 0x004fcc0007800000 */
[----:B------:R-:W-:Y:S05]  /*06f0*/  BRA.U UP0, `(.L_x_5) ;  /* 0xfffffffd00dc7547 */ /* 0x000fea000b83ffff */
.L_x_0:
[----:B------:R-:W0:Y:S01]  /*0700*/  LDCU UR4, c[0x0][0x394] ;  /* 0x00007280ff0477ac */ /* 0x000e220008000800 */
[----:B------:R-:W-:Y:S01]  /*0710*/  HFMA2 R11, -RZ, RZ, 0, 0 ;  /* 0x00000000ff0b7431 */ /* 0x000fe200000001ff */
[----:B0-----:R-:W-:-:S09]  /*0720*/  UISETP.GE.AND UP0, UPT, UR4, 0x1, UPT ;  /* 0x000000010400788c */ /* 0x001fd2000bf06270 */
[----:B------:R-:W-:Y:S05]  /*0730*/  BRA.U !UP0, `(.L_x_6) ;  /* 0x0000001108647547 */ /* 0x000fea000b800000 */
[----:B------:R-:W-:Y:S01]  /*0740*/  UISETP.GE.U32.AND UP1, UPT, UR4, 0x10, UPT ;  /* 0x000000100400788c */ /* 0x000fe2000bf26070 */
[----:B------:R-:W-:Y:S01]  /*0750*/  MOV R11, RZ ;  /* 0x000000ff000b7202 */ /* 0x000fe20000000f00 */
[----:B------:R-:W-:Y:S01]  /*0760*/  ULOP3.LUT UR6, UR4, 0xf, URZ, 0xc0, !UPT ;  /* 0x0000000f04067892 */ /* 0x000fe2000f8ec0ff */
[----:B------:R-:W-:-:S03]  /*0770*/  MOV R7, RZ ;  /* 0x000000ff00077202 */ /* 0x000fc60000000f00 */
[----:B------:R-:W-:-:S03]  /*0780*/  UISETP.NE.AND UP0, UPT, UR6, URZ, UPT ;  /* 0x000000ff0600728c */ /* 0x000fc6000bf05270 */
[----:B------:R-:W-:Y:S08]  /*0790*/  BRA.U !UP1, `(.L_x_7) ;  /* 0x0000000909387547 */ /* 0x000ff0000b800000 */
[----:B------:R-:W0:Y:S01]  /*07a0*/  LDCU.64 UR10, c[0x0][0x380] ;  /* 0x00007000ff0a77ac */ /* 0x000e220008000a00 */
[----:B------:R-:W-:Y:S01]  /*07b0*/  MOV R11, RZ ;  /* 0x000000ff000b7202 */ /* 0x000fe20000000f00 */
[----:B------:R-:W-:-:S04]  /*07c0*/  ULOP3.LUT UR4, UR4, 0x7ffffff0, URZ, 0xc0, !UPT ;  /* 0x7ffffff004047892 */ /* 0x000fc8000f8ec0ff */
[----:B------:R-:W-:Y:S02]  /*07d0*/  UIADD3 UR5, UPT, UPT, -UR4, URZ, URZ ;  /* 0x000000ff04057290 */ /* 0x000fe4000fffe1ff */
[----:B------:R-:W-:Y:S02]  /*07e0*/  MOV R7, UR4 ;  /* 0x0000000400077c02 */ /* 0x000fe40008000f00 */
[----:B0-----:R-:W-:-:S04]  /*07f0*/  LEA R4, P0, R9, UR10, 0x2 ;  /* 0x0000000a09047c11 */ /* 0x001fc8000f8010ff */
[----:B------:R-:W-:Y:S02]  /*0800*/  IADD3 R4, P1, PT, R4, 0x20, RZ ;  /* 0x0000002004047810 */ /* 0x000fe40007f3e0ff */
[----:B------:R-:W-:-:S04]  /*0810*/  LEA.HI.X R5, R9, UR11, R12, 0x2, P0 ;  /* 0x0000000b09057c11 */ /* 0x000fc800080f140c */
[----:B------:R-:W-:-:S07]  /*0820*/  IADD3.X R5, PT, PT, RZ, R5, RZ, P1, !PT ;  /* 0x00000005ff057210 */ /* 0x000fce0000ffe4ff */
.L_x_8:
[----:B------:R-:W2:Y:S04]  /*0830*/  LDG.E.CONSTANT R16, desc[UR8][R4.64+-0x20] ;  /* 0xffffe00804107981 */ /* 0x000ea8000c1e9900 */
[----:B------:R-:W3:Y:S04]  /*0840*/  LDG.E.CONSTANT R20, desc[UR8][R4.64+-0x1c] ;  /* 0xffffe40804147981 */ /* 0x000ee8000c1e9900 */
        /* <DEDUP_REMOVED lines=13> */
[----:B------:R-:W5:Y:S01]  /*0920*/  LDG.E.CONSTANT R25, desc[UR8][R4.64+0x1c] ;  /* 0x00001c0804197981 */ /* 0x000f62000c1e9900 */
[----:B------:R-:W-:-:S04]  /*0930*/  UIADD3 UR5, UPT, UPT, UR5, 0x10, URZ ;  /* 0x0000001005057890 */ /* 0x000fc8000fffe0ff */
[----:B------:R-:W-:Y:S01]  /*0940*/  UISETP.NE.AND UP1, UPT, UR5, URZ, UPT ;  /* 0x000000ff0500728c */ /* 0x000fe2000bf25270 */
[----:B--2---:R-:W-:-:S04]  /*0950*/  FADD R16, R16, -R10 ;  /* 0x8000000a10107221 */ /* 0x004fc80000000000 */
[----:B------:R-:W-:Y:S01]  /*0960*/  FMUL R18, R16, 1.4426950216293334961 ;  /* 0x3fb8aa3b10127820 */ /* 0x000fe20000400000 */
[--C-:B---3--:R-:W-:Y:S01]  /*0970*/  FADD R20, R20, -R10.reuse ;  /* 0x8000000a14147221 */ /* 0x108fe20000000000 */
[----:B----4-:R-:W-:-:S03]  /*0980*/  FADD R22, R22, -R10 ;  /* 0x8000000a16167221 */ /* 0x010fc60000000000 */
[----:B------:R-:W-:Y:S01]  /*0990*/  FSETP.GEU.AND P1, PT, R18, -126, PT ;  /* 0xc2fc00001200780b */ /* 0x000fe20003f2e000 */
[----:B------:R-:W-:Y:S01]  /*09a0*/  FMUL R16, R20, 1.4426950216293334961 ;  /* 0x3fb8aa3b14107820 */ /* 0x000fe20000400000 */
[----:B------:R-:W-:Y:S01]  /*09b0*/  FMUL R22, R22, 1.4426950216293334961 ;  /* 0x3fb8aa3b16167820 */ /* 0x000fe20000400000 */
[----:B-----5:R-:W-:-:S03]  /*09c0*/  FADD R24, R14, -R10 ;  /* 0x8000000a0e187221 */ /* 0x020fc60000000000 */
[----:B------:R-:W-:Y:S01]  /*09d0*/  FSETP.GEU.AND P3, PT, R16, -126, PT ;  /* 0xc2fc00001000780b */ /* 0x000fe20003f6e000 */
[--C-:B------:R-:W-:Y:S01]  /*09e0*/  FADD R20, R6, -R10.reuse ;  /* 0x8000000a06147221 */ /* 0x100fe20000000000 */
[----:B------:R-:W-:Y:S01]  /*09f0*/  FSETP.GEU.AND P4, PT, R22, -126, PT ;  /* 0xc2fc00001600780b */ /* 0x000fe20003f8e000 */
[----:B------:R-:W-:Y:S02]  /*0a00*/  FMUL R24, R24, 1.4426950216293334961 ;  /* 0x3fb8aa3b18187820 */ /* 0x000fe40000400000 */
[----:B------:R-:W-:Y:S01]  /*0a10*/  FMUL R20, R20, 1.4426950216293334961 ;  /* 0x3fb8aa3b14147820 */ /* 0x000fe20000400000 */
[--C-:B------:R-:W-:Y:S01]  /*0a20*/  FADD R26, R0, -R10.reuse ;  /* 0x8000000a001a7221 */ /* 0x100fe20000000000 */
[----:B------:R-:W-:Y:S01]  /*0a30*/  @!P1 FMUL R18, R18, 0.5 ;  /* 0x3f00000012129820 */ /* 0x000fe20000400000 */
[----:B------:R-:W-:Y:S02]  /*0a40*/  FSETP.GEU.AND P5, PT, R24, -126, PT ;  /* 0xc2fc00001800780b */ /* 0x000fe40003fae000 */
[----:B------:R-:W-:Y:S01]  /*0a50*/  FSETP.GEU.AND P6, PT, R20, -126, PT ;  /* 0xc2fc00001400780b */ /* 0x000fe20003fce000 */
[----:B------:R0:W1:Y:S02]  /*0a60*/  MUFU.EX2 R14, R18 ;  /* 0x00000012000e7308 */ /* 0x0000640000000800 */
[----:B------:R-:W-:Y:S01]  /*0a70*/  @!P3 FMUL R16, R16, 0.5 ;  /* 0x3f0000001010b820 */ /* 0x000fe20000400000 */
[--C-:B------:R-:W-:Y:S01]  /*0a80*/  FADD R29, R29, -R10.reuse ;  /* 0x8000000a1d1d7221 */ /* 0x100fe20000000000 */
[----:B------:R-:W-:Y:S01]  /*0a90*/  @!P4 FMUL R22, R22, 0.5 ;  /* 0x3f0000001616c820 */ /* 0x000fe20000400000 */
[----:B------:R-:W-:-:S03]  /*0aa0*/  FADD R27, R27, -R10 ;  /* 0x8000000a1b1b7221 */ /* 0x000fc60000000000 */
[----:B------:R2:W3:Y:S01]  /*0ab0*/  MUFU.EX2 R6, R16 ;  /* 0x0000001000067308 */ /* 0x0004e20000000800 */
[----:B0-----:R-:W-:Y:S01]  /*0ac0*/  FMUL R18, R26, 1.4426950216293334961 ;  /* 0x3fb8aa3b1a127820 */ /* 0x001fe20000400000 */
[--C-:B------:R-:W-:Y:S01]  /*0ad0*/  FADD R26, R8, -R10.reuse ;  /* 0x8000000a081a7221 */ /* 0x100fe20000000000 */
[----:B------:R-:W-:Y:S01]  /*0ae0*/  @!P5 FMUL R24, R24, 0.5 ;  /* 0x3f0000001818d820 */ /* 0x000fe20000400000 */
[----:B------:R-:W-:Y:S02]  /*0af0*/  @!P6 FMUL R20, R20, 0.5 ;  /* 0x3f0000001414e820 */ /* 0x000fe40000400000 */
[----:B------:R-:W-:Y:S01]  /*0b00*/  FSETP.GEU.AND P0, PT, R18, -126, PT ;  /* 0xc2fc00001200780b */ /* 0x000fe20003f0e000 */
[--C-:B------:R-:W-:Y:S01]  /*0b10*/  FADD R15, R15, -R10.reuse ;  /* 0x8000000a0f0f7221 */ /* 0x100fe20000000000 */
[----:B------:R0:W4:Y:S01]  /*0b20*/  MUFU.EX2 R0, R22 ;  /* 0x0000001600007308 */ /* 0x0001220000000800 */
[----:B-1----:R-:W-:Y:S01]  /*0b30*/  @!P1 FMUL R14, R14, R14 ;  /* 0x0000000e0e0e9220 */ /* 0x002fe20000400000 */
[----:B--2---:R-:W-:Y:S01]  /*0b40*/  FMUL R16, R26, 1.4426950216293334961 ;  /* 0x3fb8aa3b1a107820 */ /* 0x004fe20000400000 */
[----:B------:R-:W-:-:S02]  /*0b50*/  FADD R17, R17, -R10 ;  /* 0x8000000a11117221 */ /* 0x000fc40000000000 */
[----:B------:R-:W-:Y:S01]  /*0b60*/  FADD R26, R14, R11 ;  /* 0x0000000b0e1a7221 */ /* 0x000fe20000000000 */
[----:B------:R-:W-:Y:S01]  /*0b70*/  FMUL R14, R29, 1.4426950216293334961 ;  /* 0x3fb8aa3b1d0e7820 */ /* 0x000fe20000400000 */
[----:B------:R-:W-:Y:S01]  /*0b80*/  FSETP.GEU.AND P1, PT, R16, -126, PT ;  /* 0xc2fc00001000780b */ /* 0x000fe20003f2e000 */
[----:B------:R-:W1:Y:S01]  /*0b90*/  MUFU.EX2 R8, R24 ;  /* 0x0000001800087308 */ /* 0x000e620000000800 */
[----:B------:R-:W-:Y:S01]  /*0ba0*/  FMUL R11, R27, 1.4426950216293334961 ;  /* 0x3fb8aa3b1b0b7820 */ /* 0x000fe20000400000 */
[----:B---3--:R-:W-:Y:S01]  /*0bb0*/  @!P3 FMUL R6, R6, R6 ;  /* 0x000000060606b220 */ /* 0x008fe20000400000 */
[----:B------:R-:W-:Y:S01]  /*0bc0*/  FSETP.GEU.AND P2, PT, R14, -126, PT ;  /* 0xc2fc00000e00780b */ /* 0x000fe20003f4e000 */
[----:B0-----:R-:W-:Y:S01]  /*0bd0*/  FADD R22, R13, -R10 ;  /* 0x8000000a0d167221 */ /* 0x001fe20000000000 */
[----:B------:R-:W-:Y:S01]  /*0be0*/  @!P0 FMUL R18, R18, 0.5 ;  /* 0x3f00000012128820 */ /* 0x000fe20000400000 */
[----:B------:R-:W-:Y:S01]  /*0bf0*/  FSETP.GEU.AND P3, PT, R11, -126, PT ;  /* 0xc2fc00000b00780b */ /* 0x000fe20003f6e000 */
[----:B------:R-:W-:Y:S01]  /*0c00*/  FADD R13, R26, R6 ;  /* 0x000000061a0d7221 */ /* 0x000fe20000000000 */
[----:B------:R-:W0:Y:S01]  /*0c10*/  MUFU.EX2 R20, R20 ;  /* 0x0000001400147308 */ /* 0x000e220000000800 */
[----:B----4-:R-:W-:Y:S01]  /*0c20*/  @!P4 FMUL R0, R0, R0 ;  /* 0x000000000000c220 */ /* 0x010fe20000400000 */
[----:B------:R-:W-:Y:S01]  /*0c30*/  FMUL R6, R22, 1.4426950216293334961 ;  /* 0x3fb8aa3b16067820 */ /* 0x000fe20000400000 */
[----:B------:R-:W-:Y:S01]  /*0c40*/  FADD R19, R19, -R10 ;  /* 0x8000000a13137221 */ /* 0x000fe20000000000 */
[----:B------:R-:W-:Y:S01]  /*0c50*/  @!P1 FMUL R16, R16, 0.5 ;  /* 0x3f00000010109820 */ /* 0x000fe20000400000 */
[----:B------:R-:W-:Y:S01]  /*0c60*/  FADD R13, R13, R0 ;  /* 0x000000000d0d7221 */ /* 0x000fe20000000000 */
[----:B------:R-:W-:Y:S01]  /*0c70*/  FMUL R0, R15, 1.4426950216293334961 ;  /* 0x3fb8aa3b0f007820 */ /* 0x000fe20000400000 */
[----:B------:R-:W-:Y:S01]  /*0c80*/  FSETP.GEU.AND P4, PT, R6, -126, PT ;  /* 0xc2fc00000600780b */ /* 0x000fe20003f8e000 */
[----:B------:R-:W2:Y:S01]  /*0c90*/  MUFU.EX2 R18, R18 ;  /* 0x0000001200127308 */ /* 0x000ea20000000800 */
[----:B------:R-:W-:Y:S01]  /*0ca0*/  @!P2 FMUL R14, R14, 0.5 ;  /* 0x3f0000000e0ea820 */ /* 0x000fe20000400000 */
[----:B-1----:R-:W-:Y:S01]  /*0cb0*/  @!P5 FMUL R8, R8, R8 ;  /* 0x000000080808d220 */ /* 0x002fe20000400000 */
[----:B------:R-:W-:Y:S01]  /*0cc0*/  FSETP.GEU.AND P5, PT, R0, -126, PT ;  /* 0xc2fc00000000780b */ /* 0x000fe20003fae000 */
[----:B------:R-:W-:Y:S01]  /*0cd0*/  @!P3 FMUL R11, R11, 0.5 ;  /* 0x3f0000000b0bb820 */ /* 0x000fe20000400000 */
[----:B------:R-:W-:Y:S01]  /*0ce0*/  FADD R21, R21, -R10 ;  /* 0x8000000a15157221 */ /* 0x000fe20000000000 */
[----:B------:R-:W-:Y:S01]  /*0cf0*/  FADD R13, R13, R8 ;  /* 0x000000080d0d7221 */ /* 0x000fe20000000000 */
[----:B------:R-:W-:Y:S01]  /*0d00*/  FMUL R8, R17, 1.4426950216293334961 ;  /* 0x3fb8aa3b11087820 */ /* 0x000fe20000400000 */
[----:B------:R-:W1:Y:S01]  /*0d10*/  MUFU.EX2 R16, R16 ;  /* 0x0000001000107308 */ /* 0x000e620000000800 */
[----:B0-----:R-:W-:Y:S01]  /*0d20*/  @!P6 FMUL R20, R20, R20 ;  /* 0x000000141414e220 */ /* 0x001fe20000400000 */
[----:B------:R-:W-:Y:S01]  /*0d30*/  FMUL R21, R21, 1.4426950216293334961 ;  /* 0x3fb8aa3b15157820 */ /* 0x000fe20000400000 */
[----:B------:R-:W-:Y:S01]  /*0d40*/  FADD R23, R23, -R10 ;  /* 0x8000000a17177221 */ /* 0x000fe20000000000 */
[----:B------:R-:W-:Y:S01]  /*0d50*/  FSETP.GEU.AND P6, PT, R8, -126, PT ;  /* 0xc2fc00000800780b */ /* 0x000fe20003fce000 */
[----:B------:R-:W-:Y:S01]  /*0d60*/  FADD R15, R13, R20 ;  /* 0x000000140d0f7221 */ /* 0x000fe20000000000 */
[----:B------:R-:W-:Y:S01]  /*0d70*/  FMUL R13, R19, 1.4426950216293334961 ;  /* 0x3fb8aa3b130d7820 */ /* 0x000fe20000400000 */
[----:B------:R-:W-:Y:S01]  /*0d80*/  @!P4 FMUL R6, R6, 0.5 ;  /* 0x3f0000000606c820 */ /* 0x000fe20000400000 */
[----:B------:R-:W0:Y:S01]  /*0d90*/  MUFU.EX2 R14, R14 ;  /* 0x0000000e000e7308 */ /* 0x000e220000000800 */
[----:B--2---:R-:W-:Y:S01]  /*0da0*/  @!P0 FMUL R18, R18, R18 ;  /* 0x0000001212128220 */ /* 0x004fe20000400000 */
[----:B------:R-:W-:Y:S01]  /*0db0*/  @!P5 FMUL R0, R0, 0.5 ;  /* 0x3f0000000000d820 */ /* 0x000fe20000400000 */
[----:B------:R-:W-:Y:S01]  /*0dc0*/  FSETP.GEU.AND P0, PT, R13, -126, PT ;  /* 0xc2fc00000d00780b */ /* 0x000fe20003f0e000 */
[----:B------:R-:W-:Y:S01]  /*0dd0*/  FMUL R23, R23, 1.4426950216293334961 ;  /* 0x3fb8aa3b17177820 */ /* 0x000fe20000400000 */
[----:B------:R-:W-:Y:S01]  /*0de0*/  FADD R25, R25, -R10 ;  /* 0x8000000a19197221 */ /* 0x000fe20000000000 */
[----:B------:R-:W-:-:S02]  /*0df0*/  FADD R15, R15, R18 ;  /* 0x000000120f0f7221 */ /* 0x000fc40000000000 */
[----:B------:R-:W2:Y:S01]  /*0e00*/  MUFU.EX2 R11, R11 ;  /* 0x0000000b000b7308 */ /* 0x000ea20000000800 */
[----:B-1----:R-:W-:Y:S01]  /*0e10*/  @!P1 FMUL R16, R16, R16 ;  /* 0x0000001010109220 */ /* 0x002fe20000400000 */
[----:B------:R-:W-:Y:S01]  /*0e20*/  FSETP.GEU.AND P1, PT, R21, -126, PT ;  /* 0xc2fc00001500780b */ /* 0x000fe20003f2e000 */
[----:B------:R-:W-:Y:S01]  /*0e30*/  @!P6 FMUL R8, R8, 0.5 ;  /* 0x3f0000000808e820 */ /* 0x000fe20000400000 */
[----:B------:R-:W-:Y:S01]  /*0e40*/  FMUL R25, R25, 1.4426950216293334961 ;  /* 0x3fb8aa3b19197820 */ /* 0x000fe20000400000 */
[----:B------:R-:W-:-:S03]  /*0e50*/  FADD R15, R15, R16 ;  /* 0x000000100f0f7221 */ /* 0x000fc60000000000 */
[----:B------:R-:W1:Y:S01]  /*0e60*/  MUFU.EX2 R6, R6 ;  /* 0x0000000600067308 */ /* 0x000e620000000800 */
[----:B0-----:R-:W-:Y:S01]  /*0e70*/  @!P2 FMUL R14, R14, R14 ;  /* 0x0000000e0e0ea220 */ /* 0x001fe20000400000 */
[----:B------:R-:W-:Y:S01]  /*0e80*/  FSETP.GEU.AND P2, PT, R23, -126, PT ;  /* 0xc2fc00001700780b */ /* 0x000fe20003f4e000 */
[----:B------:R-:W-:Y:S02]  /*0e90*/  @!P0 FMUL R13, R13, 0.5 ;  /* 0x3f0000000d0d8820 */ /* 0x000fe40000400000 */
[----:B------:R-:W-:Y:S02]  /*0ea0*/  FADD R14, R15, R14 ;  /* 0x0000000e0f0e7221 */ /* 0x000fe40000000000 */
[----:B------:R-:W-:Y:S01]  /*0eb0*/  @!P1 FMUL R21, R21, 0.5 ;  /* 0x3f00000015159820 */ /* 0x000fe20000400000 */
[----:B------:R-:W0:Y:S01]  /*0ec0*/  MUFU.EX2 R0, R0 ;  /* 0x0000000000007308 */ /* 0x000e220000000800 */
[----:B--2---:R-:W-:Y:S01]  /*0ed0*/  @!P3 FMUL R11, R11, R11 ;  /* 0x0000000b0b0bb220 */ /* 0x004fe20000400000 */
[----:B------:R-:W-:-:S03]  /*0ee0*/  FSETP.GEU.AND P3, PT, R25, -126, PT ;  /* 0xc2fc00001900780b */ /* 0x000fc60003f6e000 */
[----:B------:R-:W-:Y:S02]  /*0ef0*/  FADD R11, R14, R11 ;  /* 0x0000000b0e0b7221 */ /* 0x000fe40000000000 */
[----:B------:R-:W-:Y:S01]  /*0f00*/  @!P2 FMUL R23, R23, 0.5 ;  /* 0x3f0000001717a820 */ /* 0x000fe20000400000 */
[----:B------:R-:W2:Y:S01]  /*0f10*/  MUFU.EX2 R8, R8 ;  /* 0x0000000800087308 */ /* 0x000ea20000000800 */
[----:B-1----:R-:W-:-:S04]  /*0f20*/  @!P4 FMUL R6, R6, R6 ;  /* 0x000000060606c220 */ /* 0x002fc80000400000 */
[----:B------:R-:W-:Y:S02]  /*0f30*/  FADD R11, R11, R6 ;  /* 0x000000060b0b7221 */ /* 0x000fe40000000000 */
[----:B------:R-:W-:Y:S01]  /*0f40*/  @!P3 FMUL R25, R25, 0.5 ;  /* 0x3f0000001919b820 */ /* 0x000fe20000400000 */
[----:B------:R-:W1:Y:S01]  /*0f50*/  MUFU.EX2 R16, R13 ;  /* 0x0000000d00107308 */ /* 0x000e620000000800 */
[----:B0-----:R-:W-:-:S04]  /*0f60*/  @!P5 FMUL R0, R0, R0 ;  /* 0x000000000000d220 */ /* 0x001fc80000400000 */
[----:B------:R-:W-:-:S03]  /*0f70*/  FADD R11, R11, R0 ;  /* 0x000000000b0b7221 */ /* 0x000fc60000000000 */
[----:B------:R-:W0:Y:S01]  /*0f80*/  MUFU.EX2 R14, R21 ;  /* 0x00000015000e7308 */ /* 0x000e220000000800 */
[----:B--2---:R-:W-:-:S04]  /*0f90*/  @!P6 FMUL R8, R8, R8 ;  /* 0x000000080808e220 */ /* 0x004fc80000400000 */
[----:B------:R-:W-:-:S03]  /*0fa0*/  FADD R11, R11, R8 ;  /* 0x000000080b0b7221 */ /* 0x000fc60000000000 */
[----:B------:R-:W2:Y:S01]  /*0fb0*/  MUFU.EX2 R6, R23 ;  /* 0x0000001700067308 */ /* 0x000ea20000000800 */
[----:B-1----:R-:W-:Y:S01]  /*0fc0*/  @!P0 FMUL R16, R16, R16 ;  /* 0x0000001010108220 */ /* 0x002fe20000400000 */
[----:B------:R-:W-:-:S03]  /*0fd0*/  IADD3 R4, P0, PT, R4, 0x40, RZ ;  /* 0x0000004004047810 */ /* 0x000fc60007f1e0ff */
[----:B------:R-:W-:Y:S01]  /*0fe0*/  FADD R11, R11, R16 ;  /* 0x000000100b0b7221 */ /* 0x000fe20000000000 */
[----:B------:R-:W-:Y:S02]  /*0ff0*/  IADD3.X R5, PT, PT, RZ, R5, RZ, P0, !PT ;  /* 0x00000005ff057210 */ /* 0x000fe400007fe4ff */
[----:B------:R-:W1:Y:S01]  /*1000*/  MUFU.EX2 R0, R25 ;  /* 0x0000001900007308 */ /* 0x000e620000000800 */
[----:B0-----:R-:W-:-:S04]  /*1010*/  @!P1 FMUL R14, R14, R14 ;  /* 0x0000000e0e0e9220 */ /* 0x001fc80000400000 */
[----:B------:R-:W-:Y:S01]  /*1020*/  FADD R11, R11, R14 ;  /* 0x0000000e0b0b7221 */ /* 0x000fe20000000000 */
[----:B--2---:R-:W-:-:S04]  /*1030*/  @!P2 FMUL R6, R6, R6 ;  /* 0x000000060606a220 */ /* 0x004fc80000400000 */
[----:B------:R-:W-:Y:S01]  /*1040*/  FADD R11, R11, R6 ;  /* 0x000000060b0b7221 */ /* 0x000fe20000000000 */
[----:B-1----:R-:W-:-:S04]  /*1050*/  @!P3 FMUL R0, R0, R0 ;  /* 0x000000000000b220 */ /* 0x002fc80000400000 */
[----:B------:R-:W-:Y:S01]  /*1060*/  FADD R11, R11, R0 ;  /* 0x000000000b0b7221 */ /* 0x000fe20000000000 */
[----:B------:R-:W-:Y:S06]  /*1070*/  BRA.U UP1, `(.L_x_8) ;  /* 0xfffffff501ec7547 */ /* 0x000fec000b83ffff */
.L_x_7:
        /* <DEDUP_REMOVED lines=8> */
[----:B------:R-:W3:Y:S04]  /*1100*/  LDG.E.CONSTANT R19, desc[UR8][R14.64+0x4] ;  /* 0x000004080e137981 */ /* 0x000ee8000c1e9900 */
[----:B------:R-:W4:Y:S04]  /*1110*/  LDG.E.CONSTANT R21, desc[UR8][R14.64+0x8] ;  /* 0x000008080e157981 */ /* 0x000f28000c1e9900 */
[----:B------:R-:W5:Y:S04]  /*1120*/  LDG.E.CONSTANT R23, desc[UR8][R14.64+0xc] ;  /* 0x00000c080e177981 */ /* 0x000f68000c1e9900 */
[----:B------:R-:W5:Y:S04]  /*1130*/  LDG.E.CONSTANT R25, desc[UR8][R14.64+0x10] ;  /* 0x000010080e197981 */ /* 0x000f68000c1e9900 */
[----:B------:R-:W5:Y:S04]  /*1140*/  LDG.E.CONSTANT R27, desc[UR8][R14.64+0x14] ;  /* 0x000014080e1b7981 */ /* 0x000f68000c1e9900 */
[----:B------:R-:W5:Y:S04]  /*1150*/  LDG.E.CONSTANT R13, desc[UR8][R14.64+0x18] ;  /* 0x000018080e0d7981 */ /* 0x000f68000c1e9900 */
[----:B------:R-:W5:Y:S01]  /*1160*/  LDG.E.CONSTANT R5, desc[UR8][R14.64+0x1c] ;  /* 0x00001c080e057981 */ /* 0x000f62000c1e9900 */
[----:B------:R-:W-:Y:S01]  /*1170*/  IADD3 R7, PT, PT, R7, 0x8, RZ ;  /* 0x0000000807077810 */ /* 0x000fe20007ffe0ff */
        /* <DEDUP_REMOVED lines=10> */
[----:B------:R-:W-:Y:S01]  /*1220*/  FMUL R23, R23, 1.4426950216293334961 ;  /* 0x3fb8aa3b17177820 */ /* 0x000fe20000400000 */
[----:B------:R-:W-:Y:S02]  /*1230*/  FSETP.GEU.AND P4, PT, R21, -126, PT ;  /* 0xc2fc00001500780b */ /* 0x000fe40003f8e000 */
[----:B------:R-:W-:Y:S01]  /*1240*/  FMUL R25, R25, 1.4426950216293334961 ;  /* 0x3fb8aa3b19197820 */ /* 0x000fe20000400000 */
[--C-:B------:R-:W-:Y:S01]  /*1250*/  FADD R27, R27, -R10.reuse ;  /* 0x8000000a1b1b7221 */ /* 0x100fe20000000000 */
[----:B------:R-:W-:Y:S01]  /*1260*/  @!P6 FMUL R17, R17, 0.5 ;  /* 0x3f0000001111e820 */ /* 0x000fe20000400000 */
[----:B------:R-:W-:Y:S01]  /*1270*/  FSETP.GEU.AND P3, PT, R23, -126, PT ;  /* 0xc2fc00001700780b */ /* 0x000fe20003f6e000 */
[--C-:B------:R-:W-:Y:S01]  /*1280*/  FADD R13, R13, -R10.reuse ;  /* 0x8000000a0d0d7221 */ /* 0x100fe20000000000 */
[----:B------:R-:W-:Y:S01]  /*1290*/  FMUL R27, R27, 1.4426950216293334961 ;  /* 0x3fb8aa3b1b1b7820 */ /* 0x000fe20000400000 */
[----:B------:R-:W0:Y:S01]  /*12a0*/  MUFU.EX2 R0, R17 ;  /* 0x0000001100007308 */ /* 0x000e220000000800 */
[----:B------:R-:W-:Y:S01]  /*12b0*/  FSETP.GEU.AND P2, PT, R25, -126, PT ;  /* 0xc2fc00001900780b */ /* 0x000fe20003f4e000 */
[----:B------:R-:W-:Y:S01]  /*12c0*/  @!P5 FMUL R19, R19, 0.5 ;  /* 0x3f0000001313d820 */ /* 0x000fe20000400000 */
[----:B------:R-:W-:Y:S01]  /*12d0*/  FMUL R13, R13, 1.4426950216293334961 ;  /* 0x3fb8aa3b0d0d7820 */ /* 0x000fe20000400000 */
[----:B------:R-:W-:Y:S01]  /*12e0*/  FSETP.GEU.AND P1, PT, R27, -126, PT ;  /* 0xc2fc00001b00780b */ /* 0x000fe20003f2e000 */
[----:B------:R-:W-:Y:S01]  /*12f0*/  @!P4 FMUL R21, R21, 0.5 ;  /* 0x3f0000001515c820 */ /* 0x000fe20000400000 */
[----:B------:R-:W-:-:S02]  /*1300*/  FADD R5, R5, -R10 ;  /* 0x8000000a05057221 */ /* 0x000fc40000000000 */
[----:B------:R-:W1:Y:S01]  /*1310*/  MUFU.EX2 R19, R19 ;  /* 0x0000001300137308 */ /* 0x000e620000000800 */
[----:B------:R-:W-:Y:S01]  /*1320*/  FSETP.GEU.AND P0, PT, R13, -126, PT ;  /* 0xc2fc00000d00780b */ /* 0x000fe20003f0e000 */
[----:B------:R-:W-:Y:S01]  /*1330*/  @!P3 FMUL R23, R23, 0.5 ;  /* 0x3f0000001717b820 */ /* 0x000fe20000400000 */
[----:B------:R-:W-:-:S03]  /*1340*/  FMUL R5, R5, 1.4426950216293334961 ;  /* 0x3fb8aa3b05057820 */ /* 0x000fc60000400000 */
[----:B------:R-:W-:Y:S02]  /*1350*/  @!P2 FMUL R25, R25, 0.5 ;  /* 0x3f0000001919a820 */ /* 0x000fe40000400000 */
[----:B------:R-:W2:Y:S01]  /*1360*/  MUFU.EX2 R21, R21 ;  /* 0x0000001500157308 */ /* 0x000ea20000000800 */
[----:B0-----:R-:W-:Y:S01]  /*1370*/  @!P6 FMUL R0, R0, R0 ;  /* 0x000000000000e220 */ /* 0x001fe20000400000 */
[----:B------:R-:W-:Y:S01]  /*1380*/  FSETP.GEU.AND P6, PT, R5, -126, PT ;  /* 0xc2fc00000500780b */ /* 0x000fe20003fce000 */
[----:B------:R-:W-:Y:S02]  /*1390*/  @!P1 FMUL R27, R27, 0.5 ;  /* 0x3f0000001b1b9820 */ /* 0x000fe40000400000 */
[----:B------:R-:W-:Y:S01]  /*13a0*/  FADD R0, R11, R0 ;  /* 0x000000000b007221 */ /* 0x000fe20000000000 */
[----:B------:R-:W-:Y:S02]  /*13b0*/  @!P0 FMUL R13, R13, 0.5 ;  /* 0x3f0000000d0d8820 */ /* 0x000fe40000400000 */
[----:B------:R-:W0:Y:S01]  /*13c0*/  MUFU.EX2 R23, R23 ;  /* 0x0000001700177308 */ /* 0x000e220000000800 */
[----:B-1----:R-:W-:-:S04]  /*13d0*/  @!P5 FMUL R19, R19, R19 ;  /* 0x000000131313d220 */ /* 0x002fc80000400000 */
[----:B------:R-:W-:Y:S02]  /*13e0*/  FADD R0, R0, R19 ;  /* 0x0000001300007221 */ /* 0x000fe40000000000 */
[----:B------:R-:W-:Y:S01]  /*13f0*/  @!P6 FMUL R5, R5, 0.5 ;  /* 0x3f0000000505e820 */ /* 0x000fe20000400000 */
[----:B------:R-:W1:Y:S01]  /*1400*/  MUFU.EX2 R25, R25 ;  /* 0x0000001900197308 */ /* 0x000e620000000800 */
[----:B--2---:R-:W-:-:S04]  /*1410*/  @!P4 FMUL R21, R21, R21 ;  /* 0x000000151515c220 */ /* 0x004fc80000400000 */
[----:B------:R-:W-:-:S03]  /*1420*/  FADD R0, R0, R21 ;  /* 0x0000001500007221 */ /* 0x000fc60000000000 */
[----:B------:R-:W2:Y:S01]  /*1430*/  MUFU.EX2 R27, R27 ;  /* 0x0000001b001b7308 */ /* 0x000ea20000000800 */
[----:B0-----:R-:W-:-:S04]  /*1440*/  @!P3 FMUL R23, R23, R23 ;  /* 0x000000171717b220 */ /* 0x001fc80000400000 */
[----:B------:R-:W-:-:S03]  /*1450*/  FADD R0, R0, R23 ;  /* 0x0000001700007221 */ /* 0x000fc60000000000 */
[----:B------:R-:W0:Y:S01]  /*1460*/  MUFU.EX2 R13, R13 ;  /* 0x0000000d000d7308 */ /* 0x000e220000000800 */
[----:B-1----:R-:W-:-:S04]  /*1470*/  @!P2 FMUL R25, R25, R25 ;  /* 0x000000191919a220 */ /* 0x002fc80000400000 */
[----:B------:R-:W-:-:S03]  /*1480*/  FADD R0, R0, R25 ;  /* 0x0000001900007221 */ /* 0x000fc60000000000 */
[----:B------:R-:W1:Y:S01]  /*1490*/  MUFU.EX2 R11, R5 ;  /* 0x00000005000b7308 */ /* 0x000e620000000800 */
[----:B--2---:R-:W-:-:S04]  /*14a0*/  @!P1 FMUL R27, R27, R27 ;  /* 0x0000001b1b1b9220 */ /* 0x004fc80000400000 */
[----:B------:R-:W-:Y:S01]  /*14b0*/  FADD R0, R0, R27 ;  /* 0x0000001b00007221 */ /* 0x000fe20000000000 */
[----:B0-----:R-:W-:-:S04]  /*14c0*/  @!P0 FMUL R13, R13, R13 ;  /* 0x0000000d0d0d8220 */ /* 0x001fc80000400000 */
[----:B------:R-:W-:Y:S01]  /*14d0*/  FADD R0, R0, R13 ;  /* 0x0000000d00007221 */ /* 0x000fe20000000000 */
[----:B-1----:R-:W-:-:S04]  /*14e0*/  @!P6 FMUL R11, R11, R11 ;  /* 0x0000000b0b0be220 */ /* 0x002fc80000400000 */
[----:B------:R-:W-:-:S07]  /*14f0*/  FADD R11, R0, R11 ;  /* 0x0000000b000b7221 */ /* 0x000fce0000000000 */
.L_x_9:
[----:B------:R-:W-:Y:S05]  /*1500*/  BRA.U !UP1, `(.L_x_6) ;  /* 0x0000000109f07547 */ /* 0x000fea000b800000 */
[----:B------:R-:W-:Y:S02]  /*1510*/  UISETP.GE.U32.AND UP0, UPT, UR5, 0x4, UPT ;  /* 0x000000040500788c */ /* 0x000fe4000bf06070 */
[----:B------:R-:W-:-:S04]  /*1520*/  ULOP3.LUT UR4, UR4, 0x3, URZ, 0xc0, !UPT ;  /* 0x0000000304047892 */ /* 0x000fc8000f8ec0ff */
[----:B------:R-:W-:-:S03]  /*1530*/  UISETP.NE.AND UP1, UPT, UR4, URZ, UPT ;  /* 0x000000ff0400728c */ /* 0x000fc6000bf25270 */
[----:B------:R-:W-:Y:S08]  /*1540*/  BRA.U !UP0, `(.L_x_10) ;  /* 0x0000000108887547 */ /* 0x000ff0000b800000 */
[----:B------:R-:W-:-:S05]  /*1550*/  IMAD.WIDE.U32 R4, R7, 0x4, R2 ;  /* 0x0000000407047825 */ /* 0x000fca00078e0002 */
[----:B------:R-:W2:Y:S04]  /*1560*/  LDG.E.CONSTANT R13, desc[UR8][R4.64] ;  /* 0x00000008040d7981 */ /* 0x000ea8000c1e9900 */
[----:B------:R-:W3:Y:S04]  /*1570*/  LDG.E.CONSTANT R15, desc[UR8][R4.64+0x4] ;  /* 0x00000408040f7981 */ /* 0x000ee8000c1e9900 */
[----:B------:R-:W4:Y:S04]  /*1580*/  LDG.E.CONSTANT R17, desc[UR8][R4.64+0x8] ;  /* 0x0000080804117981 */ /* 0x000f28000c1e9900 */
[----:B------:R-:W5:Y:S01]  /*1590*/  LDG.E.CONSTANT R19, desc[UR8][R4.64+0xc] ;  /* 0x00000c0804137981 */ /* 0x000f62000c1e9900 */
[----:B------:R-:W-:Y:S01]  /*15a0*/  IADD3 R7, PT, PT, R7, 0x4, RZ ;  /* 0x0000000407077810 */ /* 0x000fe20007ffe0ff */
[----:B--2---:R-:W-:-:S04]  /*15b0*/  FADD R13, R13, -R10 ;  /* 0x8000000a0d0d7221 */ /* 0x004fc80000000000 */
[----:B------:R-:W-:Y:S01]  /*15c0*/  FMUL R13, R13, 1.4426950216293334961 ;  /* 0x3fb8aa3b0d0d7820 */ /* 0x000fe20000400000 */
[--C-:B---3--:R-:W-:Y:S01]  /*15d0*/  FADD R15, R15, -R10.reuse ;  /* 0x8000000a0f0f7221 */ /* 0x108fe20000000000 */
[----:B----4-:R-:W-:-:S03]  /*15e0*/  FADD R17, R17, -R10 ;  /* 0x8000000a11117221 */ /* 0x010fc60000000000 */
[----:B------:R-:W-:Y:S01]  /*15f0*/  FMUL R15, R15, 1.4426950216293334961 ;  /* 0x3fb8aa3b0f0f7820 */ /* 0x000fe20000400000 */
[----:B------:R-:W-:Y:S01]  /*1600*/  FSETP.GEU.AND P0, PT, R13, -126, PT ;  /* 0xc2fc00000d00780b */ /* 0x000fe20003f0e000 */
[----:B-----5:R-:W-:Y:S01]  /*1610*/  FADD R19, R19, -R10 ;  /* 0x8000000a13137221 */ /* 0x020fe20000000000 */
[----:B------:R-:W-:Y:S02]  /*1620*/  FMUL R17, R17, 1.4426950216293334961 ;  /* 0x3fb8aa3b11117820 */ /* 0x000fe40000400000 */
[----:B------:R-:W-:Y:S01]  /*1630*/  FSETP.GEU.AND P1, PT, R15, -126, PT ;  /* 0xc2fc00000f00780b */ /* 0x000fe20003f2e000 */
[----:B------:R-:W-:Y:S02]  /*1640*/  FMUL R6, R19, 1.4426950216293334961 ;  /* 0x3fb8aa3b13067820 */ /* 0x000fe40000400000 */
[----:B------:R-:W-:-:S03]  /*1650*/  FSETP.GEU.AND P2, PT, R17, -126, PT ;  /* 0xc2fc00001100780b */ /* 0x000fc60003f4e000 */
[----:B------:R-:W-:-:S03]  /*1660*/  FSETP.GEU.AND P3, PT, R6, -126, PT ;  /* 0xc2fc00000600780b */ /* 0x000fc60003f6e000 */
[----:B------:R-:W-:-:S04]  /*1670*/  @!P0 FMUL R13, R13, 0.5 ;  /* 0x3f0000000d0d8820 */ /* 0x000fc80000400000 */
[----:B------:R-:W0:Y:S01]  /*1680*/  MUFU.EX2 R0, R13 ;  /* 0x0000000d00007308 */ /* 0x000e220000000800 */
[----:B------:R-:W-:Y:S02]  /*1690*/  @!P1 FMUL R15, R15, 0.5 ;  /* 0x3f0000000f0f9820 */ /* 0x000fe40000400000 */
[----:B------:R-:W-:-:S03]  /*16a0*/  @!P2 FMUL R17, R17, 0.5 ;  /* 0x3f0000001111a820 */ /* 0x000fc60000400000 */
[----:B------:R-:W-:Y:S02]  /*16b0*/  @!P3 FMUL R6, R6, 0.5 ;  /* 0x3f0000000606b820 */ /* 0x000fe40000400000 */
[----:B------:R-:W1:Y:S08]  /*16c0*/  MUFU.EX2 R5, R15 ;  /* 0x0000000f00057308 */ /* 0x000e700000000800 */
[----:B------:R-:W2:Y:S01]  /*16d0*/  MUFU.EX2 R19, R17 ;  /* 0x0000001100137308 */ /* 0x000ea20000000800 */
[----:B0-----:R-:W-:-:S04]  /*16e0*/  @!P0 FMUL R0, R0, R0 ;  /* 0x0000000000008220 */ /* 0x001fc80000400000 */
[----:B------:R-:W-:-:S03]  /*16f0*/  FADD R0, R11, R0 ;  /* 0x000000000b007221 */ /* 0x000fc60000000000 */
[----:B------:R-:W0:Y:S01]  /*1700*/  MUFU.EX2 R21, R6 ;  /* 0x0000000600157308 */ /* 0x000e220000000800 */
[----:B-1----:R-:W-:-:S04]  /*1710*/  @!P1 FMUL R5, R5, R5 ;  /* 0x0000000505059220 */ /* 0x002fc80000400000 */
[----:B------:R-:W-:Y:S01]  /*1720*/  FADD R0, R0, R5 ;  /* 0x0000000500007221 */ /* 0x000fe20000000000 */
[----:B--2---:R-:W-:-:S04]  /*1730*/  @!P2 FMUL R19, R19, R19 ;  /* 0x000000131313a220 */ /* 0x004fc80000400000 */
[----:B------:R-:W-:Y:S01]  /*1740*/  FADD R0, R0, R19 ;  /* 0x0000001300007221 */ /* 0x000fe20000000000 */
[----:B0-----:R-:W-:-:S04]  /*1750*/  @!P3 FMUL R21, R21, R21 ;  /* 0x000000151515b220 */ /* 0x001fc80000400000 */
[----:B------:R-:W-:-:S07]  /*1760*/  FADD R11, R0, R21 ;  /* 0x00000015000b7221 */ /* 0x000fce0000000000 */
.L_x_10:
        /* <DEDUP_REMOVED lines=8> */
.L_x_11:
[----:B------:R-:W-:-:S06]  /*17f0*/  MOV R5, R7 ;  /* 0x0000000700057202 */ /* 0x000fcc0000000f00 */
[----:B------:R0:W2:Y:S01]  /*1800*/  LDG.E.CONSTANT R5, desc[UR8][R4.64] ;  /* 0x0000000804057981 */ /* 0x0000a2000c1e9900 */
[----:B------:R-:W-:-:S04]  /*1810*/  UIADD3 UR4, UPT, UPT, UR4, 0x1, URZ ;  /* 0x0000000104047890 */ /* 0x000fc8000fffe0ff */
[----:B------:R-:W-:Y:S01]  /*1820*/  UISETP.NE.AND UP0, UPT, UR4, URZ, UPT ;  /* 0x000000ff0400728c */ /* 0x000fe2000bf05270 */
[----:B0-----:R-:W-:-:S04]  /*1830*/  IADD3 R4, P1, PT, R4, 0x4, RZ ;  /* 0x0000000404047810 */ /* 0x001fc80007f3e0ff */
[----:B------:R-:W-:Y:S01]  /*1840*/  IADD3.X R7, PT, PT, RZ, R7, RZ, P1, !PT ;  /* 0x00000007ff077210 */ /* 0x000fe20000ffe4ff */
[----:B--2---:R-:W-:-:S04]  /*1850*/  FADD R0, R5, -R10 ;  /* 0x8000000a05007221 */ /* 0x004fc80000000000 */
[----:B------:R-:W-:-:S05]  /*1860*/  FMUL R0, R0, 1.4426950216293334961 ;  /* 0x3fb8aa3b00007820 */ /* 0x000fca0000400000 */
[----:B------:R-:W-:-:S13]  /*1870*/  FSETP.GEU.AND P0, PT, R0, -126, PT ;  /* 0xc2fc00000000780b */ /* 0x000fda0003f0e000 */
[----:B------:R-:W-:-:S04]  /*1880*/  @!P0 FMUL R0, R0, 0.5 ;  /* 0x3f00000000008820 */ /* 0x000fc80000400000 */
[----:B------:R-:W0:Y:S02]  /*1890*/  MUFU.EX2 R6, R0 ;  /* 0x0000000000067308 */ /* 0x000e240000000800 */
[----:B0-----:R-:W-:-:S04]  /*18a0*/  @!P0 FMUL R6, R6, R6 ;  /* 0x0000000606068220 */ /* 0x001fc80000400000 */
[----:B------:R-:W-:Y:S01]  /*18b0*/  FADD R11, R6, R11 ;  /* 0x0000000b060b7221 */ /* 0x000fe20000000000 */
[----:B------:R-:W-:Y:S06]  /*18c0*/  BRA.U UP0, `(.L_x_11) ;  /* 0xfffffffd00c87547 */ /* 0x000fec000b83ffff */
.L_x_6:
[----:B------:R-:W0:Y:S02]  /*18d0*/  LDC R0, c[0x0][0x394] ;  /* 0x0000e500ff007b82 */ /* 0x000e240000000800 */
[----:B0-----:R-:W-:-:S13]  /*18e0*/  ISETP.GE.AND P0, PT, R0, 0x1, PT ;  /* 0x000000010000780c */ /* 0x001fda0003f06270 */
[----:B------:R-:W-:Y:S05]  /*18f0*/  @!P0 EXIT ;  /* 0x000000000000894d */ /* 0x000fea0003800000 */
[C---:B------:R-:W-:Y:S01]  /*1900*/  ISETP.GE.U32.AND P0, PT, R0.reuse, 0x8, PT ;  /* 0x000000080000780c */ /* 0x040fe20003f06070 */
[----:B------:R-:W-:Y:S01]  /*1910*/  HFMA2 R13, -RZ, RZ, 0, 0 ;  /* 0x00000000ff0d7431 */ /* 0x000fe200000001ff */
[----:B------:R-:W-:-:S11]  /*1920*/  LOP3.LUT R22, R0, 0x7, RZ, 0xc0, !PT ;  /* 0x0000000700167812 */ /* 0x000fd600078ec0ff */
[----:B------:R-:W-:Y:S05]  /*1930*/  @!P0 BRA `(.L_x_12) ;  /* 0x0000000800f48947 */ /* 0x000fea0003800000 */
[----:B------:R-:W0:Y:S01]  /*1940*/  LDCU.128 UR4, c[0x0][0x380] ;  /* 0x00007000ff0477ac */ /* 0x000e220008000c00 */
[C---:B------:R-:W-:Y:S02]  /*1950*/  LEA R14, P0, R9.reuse, 0x10, 0x2 ;  /* 0x00000010090e7811 */ /* 0x040fe400078010ff */
[----:B------:R-:W-:Y:S02]  /*1960*/  LOP3.LUT R13, R0, 0x7ffffff8, RZ, 0xc0, !PT ;  /* 0x7ffffff8000d7812 */ /* 0x000fe400078ec0ff */
[----:B------:R-:W-:Y:S02]  /*1970*/  LEA.HI.X R17, R9, RZ, R12, 0x2, P0 ;  /* 0x000000ff09117211 */ /* 0x000fe400000f140c */
[----:B------:R-:W-:Y:S02]  /*1980*/  IADD3 R20, PT, PT, -R13, RZ, RZ ;  /* 0x000000ff0d147210 */ /* 0x000fe40007ffe1ff */
[C---:B0-----:R-:W-:Y:S02]  /*1990*/  IADD3 R4, P1, PT, R14.reuse, UR4, RZ ;  /* 0x000000040e047c10 */ /* 0x041fe4000ff3e0ff */
[----:B------:R-:W-:-:S02]  /*19a0*/  IADD3 R14, P2, PT, R14, UR6, RZ ;  /* 0x000000060e0e7c10 */ /* 0x000fc4000ff5e0ff */
[C---:B------:R-:W-:Y:S02]  /*19b0*/  IADD3.X R5, PT, PT, R17.reuse, UR5, RZ, P1, !PT ;  /* 0x0000000511057c10 */ /* 0x040fe40008ffe4ff */
[----:B------:R-:W-:-:S09]  /*19c0*/  IADD3.X R17, PT, PT, R17, UR7, RZ, P2, !PT ;  /* 0x0000000711117c10 */ /* 0x000fd200097fe4ff */
.L_x_29:
[----:B0-----:R-:W2:Y:S01]  /*19d0*/  LDG.E.CONSTANT R7, desc[UR8][R4.64+-0x10] ;  /* 0xfffff00804077981 */ /* 0x001ea2000c1e9900 */
[----:B------:R-:W0:Y:S01]  /*19e0*/  MUFU.RCP R6, R11 ;  /* 0x0000000b00067308 */ /* 0x000e220000001000 */
[----:B------:R-:W-:Y:S01]  /*19f0*/  IADD3 R20, PT, PT, R20, 0x8, RZ ;  /* 0x0000000814147810 */ /* 0x000fe20007ffe0ff */
[----:B------:R-:W-:Y:S03]  /*1a00*/  BSSY.RECONVERGENT B2, `(.L_x_13) ;  /* 0x0000014000027945 */ /* 0x000fe60003800200 */
[----:B------:R-:W-:Y:S01]  /*1a10*/  ISETP.NE.AND P2, PT, R20, RZ, PT ;  /* 0x000000ff1400720c */ /* 0x000fe20003f45270 */
[----:B0-----:R-:W-:-:S04]  /*1a20*/  FFMA R15, R6, -R11, 1 ;  /* 0x3f800000060f7423 */ /* 0x001fc8000000080b */
[----:B------:R-:W-:Y:S01]  /*1a30*/  FFMA R15, R6, R15, R6 ;  /* 0x0000000f060f7223 */ /* 0x000fe20000000006 */
[----:B--2---:R-:W-:-:S04]  /*1a40*/  FADD R7, R7, -R10 ;  /* 0x8000000a07077221 */ /* 0x004fc80000000000 */
[----:B------:R-:W-:-:S05]  /*1a50*/  FMUL R7, R7, 1.4426950216293334961 ;  /* 0x3fb8aa3b07077820 */ /* 0x000fca0000400000 */
[----:B------:R-:W-:-:S13]  /*1a60*/  FSETP.GEU.AND P0, PT, R7, -126, PT ;  /* 0xc2fc00000700780b */ /* 0x000fda0003f0e000 */
[----:B------:R-:W-:-:S04]  /*1a70*/  @!P0 FMUL R7, R7, 0.5 ;  /* 0x3f00000007078820 */ /* 0x000fc80000400000 */
[----:B------:R0:W1:Y:S02]  /*1a80*/  MUFU.EX2 R0, R7 ;  /* 0x0000000700007308 */ /* 0x0000640000000800 */
[----:B0-----:R-:W-:Y:S01]  /*1a90*/  MOV R7, R17 ;  /* 0x0000001100077202 */ /* 0x001fe20000000f00 */
[----:B-1----:R-:W-:-:S05]  /*1aa0*/  @!P0 FMUL R0, R0, R0 ;  /* 0x0000000000008220 */ /* 0x002fca0000400000 */
[----:B------:R-:W0:Y:S01]  /*1ab0*/  FCHK P0, R0, R11 ;  /* 0x0000000b00007302 */ /* 0x000e220000000000 */
[----:B------:R-:W-:-:S04]  /*1ac0*/  FFMA R6, R0, R15, RZ ;  /* 0x0000000f00067223 */ /* 0x000fc800000000ff */
[----:B------:R-:W-:-:S04]  /*1ad0*/  FFMA R8, R6, -R11, R0 ;  /* 0x8000000b06087223 */ /* 0x000fc80000000000 */
[----:B------:R-:W-:Y:S01]  /*1ae0*/  FFMA R15, R15, R8, R6 ;  /* 0x000000080f0f7223 */ /* 0x000fe20000000006 */
[----:B------:R-:W-:Y:S01]  /*1af0*/  MOV R6, R14 ;  /* 0x0000000e00067202 */ /* 0x000fe20000000f00 */
[----:B0-----:R-:W-:Y:S06]  /*1b00*/  @!P0 BRA `(.L_x_14) ;  /* 0x00000000000c8947 */ /* 0x001fec0003800000 */
[----:B------:R-:W-:-:S07]  /*1b10*/  MOV R8, 0x1b30 ;  /* 0x00001b3000087802 */ /* 0x000fce0000000f00 */
[----:B------:R-:W-:Y:S05]  /*1b20*/  CALL.REL.NOINC `($__internal_0_$__cuda_sm3x_div_rn_noftz_f32_slowpath) ;  /* 0x0000001400687944 */ /* 0x000fea0003c00000 */
[----:B------:R-:W-:-:S07]  /*1b30*/  MOV R15, R19 ;  /* 0x00000013000f7202 */ /* 0x000fce0000000f00 */
.L_x_14:
[----:B------:R-:W-:Y:S05]  /*1b40*/  BSYNC.RECONVERGENT B2 ;  /* 0x0000000000027941 */ /* 0x000fea0003800200 */
.L_x_13:
[----:B------:R-:W2:Y:S01]  /*1b50*/  LDG.E.CONSTANT R17, desc[UR8][R4.64+-0xc] ;  /* 0xfffff40804117981 */ /* 0x000ea2000c1e9900 */
[----:B------:R-:W0:Y:S01]  /*1b60*/  MUFU.RCP R0, R11 ;  /* 0x0000000b00007308 */ /* 0x000e220000001000 */
[----:B------:R-:W-:Y:S02]  /*1b70*/  BSSY.RECONVERGENT B2, `(.L_x_15) ;  /* 0x0000012000027945 */ /* 0x000fe40003800200 */
[----:B------:R1:W-:Y:S01]  /*1b80*/  STG.E desc[UR8][R6.64+-0x10], R15 ;  /* 0xfffff00f06007986 */ /* 0x0003e2000c101908 */
[----:B0-----:R-:W-:-:S04]  /*1b90*/  FFMA R19, R0, -R11, 1 ;  /* 0x3f80000000137423 */ /* 0x001fc8000000080b */
[----:B------:R-:W-:Y:S01]  /*1ba0*/  FFMA R0, R0, R19, R0 ;  /* 0x0000001300007223 */ /* 0x000fe20000000000 */
[----:B--2---:R-:W-:-:S04]  /*1bb0*/  FADD R17, R17, -R10 ;  /* 0x8000000a11117221 */ /* 0x004fc80000000000 */
[----:B------:R-:W-:-:S05]  /*1bc0*/  FMUL R17, R17, 1.4426950216293334961 ;  /* 0x3fb8aa3b11117820 */ /* 0x000fca0000400000 */
[----:B------:R-:W-:-:S13]  /*1bd0*/  FSETP.GEU.AND P0, PT, R17, -126, PT ;  /* 0xc2fc00001100780b */ /* 0x000fda0003f0e000 */
[----:B------:R-:W-:-:S04]  /*1be0*/  @!P0 FMUL R17, R17, 0.5 ;  /* 0x3f00000011118820 */ /* 0x000fc80000400000 */
[----:B------:R-:W0:Y:S02]  /*1bf0*/  MUFU.EX2 R8, R17 ;  /* 0x0000001100087308 */ /* 0x000e240000000800 */
[----:B0-----:R-:W-:-:S06]  /*1c00*/  @!P0 FMUL R8, R8, R8 ;  /* 0x0000000808088220 */ /* 0x001fcc0000400000 */
[----:B------:R-:W0:Y:S01]  /*1c10*/  FCHK P0, R8, R11 ;  /* 0x0000000b08007302 */ /* 0x000e220000000000 */
[----:B------:R-:W-:-:S04]  /*1c20*/  FFMA R19, R0, R8, RZ ;  /* 0x0000000800137223 */ /* 0x000fc800000000ff */
[----:B------:R-:W-:-:S04]  /*1c30*/  FFMA R14, R19, -R11, R8 ;  /* 0x8000000b130e7223 */ /* 0x000fc80000000008 */
[----:B------:R-:W-:Y:S01]  /*1c40*/  FFMA R19, R0, R14, R19 ;  /* 0x0000000e00137223 */ /* 0x000fe20000000013 */
[----:B01----:R-:W-:Y:S06]  /*1c50*/  @!P0 BRA `(.L_x_16) ;  /* 0x00000000000c8947 */ /* 0x003fec0003800000 */
[----:B------:R-:W-:Y:S02]  /*1c60*/  MOV R0, R8 ;  /* 0x0000000800007202 */ /* 0x000fe40000000f00 */
[----:B------:R-:W-:-:S07]  /*1c70*/  MOV R8, 0x1c90 ;  /* 0x00001c9000087802 */ /* 0x000fce0000000f00 */
[----:B------:R-:W-:Y:S05]  /*1c80*/  CALL.REL.NOINC `($__internal_0_$__cuda_sm3x_div_rn_noftz_f32_slowpath) ;  /* 0x0000001400107944 */ /* 0x000fea0003c00000 */
.L_x_16:
[----:B------:R-:W-:Y:S05]  /*1c90*/  BSYNC.RECONVERGENT B2 ;  /* 0x0000000000027941 */ /* 0x000fea0003800200 */
.L_x_15:
        /* <DEDUP_REMOVED lines=20> */
[----:B------:R-:W-:-:S07]  /*1de0*/  MOV R17, R19 ;  /* 0x0000001300117202 */ /* 0x000fce0000000f00 */
.L_x_18:
[----:B------:R-:W-:Y:S05]  /*1df0*/  BSYNC.RECONVERGENT B2 ;  /* 0x0000000000027941 */ /* 0x000fea0003800200 */
.L_x_17:
        /* <DEDUP_REMOVED lines=20> */
.L_x_20:
[----:B------:R-:W-:Y:S05]  /*1f40*/  BSYNC.RECONVERGENT B2 ;  /* 0x0000000000027941 */ /* 0x000fea0003800200 */
.L_x_19:
        /* <DEDUP_REMOVED lines=21> */
.L_x_22:
[----:B------:R-:W-:Y:S05]  /*20a0*/  BSYNC.RECONVERGENT B2 ;  /* 0x0000000000027941 */ /* 0x000fea0003800200 */
.L_x_21:
        /* <DEDUP_REMOVED lines=20> */
.L_x_24:
[----:B------:R-:W-:Y:S05]  /*21f0*/  BSYNC.RECONVERGENT B2 ;  /* 0x0000000000027941 */ /* 0x000fea0003800200 */
.L_x_23:
        /* <DEDUP_REMOVED lines=21> */
.L_x_26:
[----:B------:R-:W-:Y:S05]  /*2350*/  BSYNC.RECONVERGENT B2 ;  /* 0x0000000000027941 */ /* 0x000fea0003800200 */
.L_x_25:
        /* <DEDUP_REMOVED lines=20> */
.L_x_28:
[----:B------:R-:W-:Y:S05]  /*24a0*/  BSYNC.RECONVERGENT B2 ;  /* 0x0000000000027941 */ /* 0x000fea0003800200 */
.L_x_27:
[----:B------:R0:W-:Y:S01]  /*24b0*/  STG.E desc[UR8][R6.64+0xc], R19 ;  /* 0x00000c1306007986 */ /* 0x0001e2000c101908 */
[----:B------:R-:W-:Y:S02]  /*24c0*/  IADD3 R4, P0, PT, R4, 0x20, RZ ;  /* 0x0000002004047810 */ /* 0x000fe40007f1e0ff */
[----:B------:R-:W-:Y:S02]  /*24d0*/  IADD3 R14, P1, PT, R6, 0x20, RZ ;  /* 0x00000020060e7810 */ /* 0x000fe40007f3e0ff */
[----:B------:R-:W-:Y:S02]  /*24e0*/  IADD3.X R5, PT, PT, RZ, R5, RZ, P0, !PT ;  /* 0x00000005ff057210 */ /* 0x000fe400007fe4ff */
[----:B------:R-:W-:Y:S01]  /*24f0*/  IADD3.X R17, PT, PT, RZ, R7, RZ, P1, !PT ;  /* 0x00000007ff117210 */ /* 0x000fe20000ffe4ff */
[----:B------:R-:W-:Y:S08]  /*2500*/  @P2 BRA `(.L_x_29) ;  /* 0xfffffff400302947 */ /* 0x000ff0000383ffff */
.L_x_12:
[----:B------:R-:W-:-:S13]  /*2510*/  ISETP.NE.AND P0, PT, R22, RZ, PT ;  /* 0x000000ff1600720c */ /* 0x000fda0003f05270 */
[----:B------:R-:W-:Y:S05]  /*2520*/  @!P0 EXIT ;  /* 0x000000000000894d */ /* 0x000fea0003800000 */
[----:B------:R-:W1:Y:S01]  /*2530*/  LDCU UR4, c[0x0][0x394] ;  /* 0x00007280ff0477ac */ /* 0x000e620008000800 */
[----:B------:R-:W-:Y:S01]  /*2540*/  ISETP.GE.U32.AND P0, PT, R22, 0x4, PT ;  /* 0x000000041600780c */ /* 0x000fe20003f06070 */
[----:B-1----:R-:W-:-:S12]  /*2550*/  ULOP3.LUT UR4, UR4, 0x3, URZ, 0xc0, !UPT ;  /* 0x0000000304047892 */ /* 0x002fd8000f8ec0ff */
[----:B------:R-:W-:Y:S05]  /*2560*/  @!P0 BRA `(.L_x_30) ;  /* 0x0000000400788947 */ /* 0x000fea0003800000 */
[----:B------:R-:W-:-:S05]  /*2570*/  IMAD.WIDE.U32 R4, R13, 0x4, R2 ;  /* 0x000000040d047825 */ /* 0x000fca00078e0002 */
[----:B0-----:R-:W2:Y:S01]  /*2580*/  LDG.E.CONSTANT R7, desc[UR8][R4.64] ;  /* 0x0000000804077981 */ /* 0x001ea2000c1e9900 */
[----:B------:R-:W0:Y:S01]  /*2590*/  MUFU.RCP R0, R11 ;  /* 0x0000000b00007308 */ /* 0x000e220000001000 */
[----:B------:R-:W-:Y:S01]  /*25a0*/  BSSY.RECONVERGENT B2, `(.L_x_31) ;  /* 0x0000012000027945 */ /* 0x000fe20003800200 */
        /* <DEDUP_REMOVED lines=12> */
[----:B0-----:R-:W-:Y:S06]  /*2670*/  @!P0 BRA `(.L_x_32) ;  /* 0x0000000000108947 */ /* 0x001fec0003800000 */
[----:B------:R-:W-:Y:S02]  /*2680*/  MOV R0, R6 ;  /* 0x0000000600007202 */ /* 0x000fe40000000f00 */
[----:B------:R-:W-:-:S07]  /*2690*/  MOV R8, 0x26b0 ;  /* 0x000026b000087802 */ /* 0x000fce0000000f00 */
[----:B------:R-:W-:Y:S05]  /*26a0*/  CALL.REL.NOINC `($__internal_0_$__cuda_sm3x_div_rn_noftz_f32_slowpath) ;  /* 0x0000000800887944 */ /* 0x000fea0003c00000 */
[----:B------:R-:W-:-:S07]  /*26b0*/  MOV R15, R19 ;  /* 0x00000013000f7202 */ /* 0x000fce0000000f00 */
.L_x_32:
[----:B------:R-:W-:Y:S05]  /*26c0*/  BSYNC.RECONVERGENT B2 ;  /* 0x0000000000027941 */ /* 0x000fea0003800200 */
.L_x_31:
[----:B------:R-:W2:Y:S01]  /*26d0*/  LDG.E.CONSTANT R7, desc[UR8][R4.64+0x4] ;  /* 0x0000040804077981 */ /* 0x000ea2000c1e9900 */
[----:B------:R-:W0:Y:S01]  /*26e0*/  LDCU.64 UR6, c[0x0][0x388] ;  /* 0x00007100ff0677ac */ /* 0x000e220008000a00 */
[----:B------:R-:W-:Y:S01]  /*26f0*/  IADD3 R0, P1, PT, R9, R13, RZ ;  /* 0x0000000d09007210 */ /* 0x000fe20007f3e0ff */
[----:B------:R-:W1:Y:S01]  /*2700*/  MUFU.RCP R16, R11 ;  /* 0x0000000b00107308 */ /* 0x000e620000001000 */
[----:B------:R-:W-:Y:S01]  /*2710*/  BSSY.RECONVERGENT B2, `(.L_x_33) ;  /* 0x0000016000027945 */ /* 0x000fe20003800200 */
[----:B-1----:R-:W-:Y:S01]  /*2720*/  FFMA R17, R16, -R11, 1 ;  /* 0x3f80000010117423 */ /* 0x002fe2000000080b */
[----:B--2---:R-:W-:-:S04]  /*2730*/  FADD R7, R7, -R10 ;  /* 0x8000000a07077221 */ /* 0x004fc80000000000 */
[----:B------:R-:W-:Y:S01]  /*2740*/  FMUL R8, R7, 1.4426950216293334961 ;  /* 0x3fb8aa3b07087820 */ /* 0x000fe20000400000 */
[----:B------:R-:W-:Y:S02]  /*2750*/  IADD3.X R7, PT, PT, RZ, R12, RZ, P1, !PT ;  /* 0x0000000cff077210 */ /* 0x000fe40000ffe4ff */
[----:B0-----:R-:W-:Y:S02]  /*2760*/  LEA R6, P1, R0, UR6, 0x2 ;  /* 0x0000000600067c11 */ /* 0x001fe4000f8210ff */
[----:B------:R-:W-:Y:S02]  /*2770*/  FSETP.GEU.AND P0, PT, R8, -126, PT ;  /* 0xc2fc00000800780b */ /* 0x000fe40003f0e000 */
[----:B------:R-:W-:Y:S01]  /*2780*/  LEA.HI.X R7, R0, UR7, R7, 0x2, P1 ;  /* 0x0000000700077c11 */ /* 0x000fe200088f1407 */
[----:B------:R-:W-:-:S04]  /*2790*/  FFMA R0, R16, R17, R16 ;  /* 0x0000001110007223 */ /* 0x000fc80000000010 */
[----:B------:R0:W-:Y:S06]  /*27a0*/  STG.E desc[UR8][R6.64], R15 ;  /* 0x0000000f06007986 */ /* 0x0001ec000c101908 */
[----:B------:R-:W-:-:S04]  /*27b0*/  @!P0 FMUL R8, R8, 0.5 ;  /* 0x3f00000008088820 */ /* 0x000fc80000400000 */
[----:B------:R-:W1:Y:S02]  /*27c0*/  MUFU.EX2 R14, R8 ;  /* 0x00000008000e7308 */ /* 0x000e640000000800 */
[----:B-1----:R-:W-:-:S06]  /*27d0*/  @!P0 FMUL R14, R14, R14 ;  /* 0x0000000e0e0e8220 */ /* 0x002fcc0000400000 */
[----:B------:R-:W1:Y:S01]  /*27e0*/  FCHK P0, R14, R11 ;  /* 0x0000000b0e007302 */ /* 0x000e620000000000 */
        /* <DEDUP_REMOVED lines=8> */
.L_x_34:
[----:B------:R-:W-:Y:S05]  /*2870*/  BSYNC.RECONVERGENT B2 ;  /* 0x0000000000027941 */ /* 0x000fea0003800200 */
.L_x_33:
        /* <DEDUP_REMOVED lines=20> */
.L_x_36:
[----:B------:R-:W-:Y:S05]  /*29c0*/  BSYNC.RECONVERGENT B2 ;  /* 0x0000000000027941 */ /* 0x000fea0003800200 */
.L_x_35:
[----:B------:R-:W2:Y:S01]  /*29d0*/  LDG.E.CONSTANT R5, desc[UR8][R4.64+0xc] ;  /* 0x00000c0804057981 */ /* 0x000ea2000c1e9900 */
[----:B------:R-:W-:Y:S03]  /*29e0*/  BSSY.RECONVERGENT B2, `(.L_x_37) ;  /* 0x0000014000027945 */ /* 0x000fe60003800200 */
[----:B------:R0:W-:Y:S01]  /*29f0*/  STG.E desc[UR8][R6.64+0x8], R19 ;  /* 0x0000081306007986 */ /* 0x0001e2000c101908 */
[----:B--2---:R-:W-:-:S04]  /*2a00*/  FADD R0, R5, -R10 ;  /* 0x8000000a05007221 */ /* 0x004fc80000000000 */
[----:B------:R-:W-:Y:S02]  /*2a10*/  FMUL R8, R0, 1.4426950216293334961 ;  /* 0x3fb8aa3b00087820 */ /* 0x000fe40000400000 */
[----:B------:R-:W1:Y:S03]  /*2a20*/  MUFU.RCP R0, R11 ;  /* 0x0000000b00007308 */ /* 0x000e660000001000 */
[----:B------:R-:W-:-:S13]  /*2a30*/  FSETP.GEU.AND P0, PT, R8, -126, PT ;  /* 0xc2fc00000800780b */ /* 0x000fda0003f0e000 */
[----:B------:R-:W-:Y:S01]  /*2a40*/  @!P0 FMUL R8, R8, 0.5 ;  /* 0x3f00000008088820 */ /* 0x000fe20000400000 */
[----:B-1----:R-:W-:-:S03]  /*2a50*/  FFMA R15, R0, -R11, 1 ;  /* 0x3f800000000f7423 */ /* 0x002fc6000000080b */
[----:B------:R-:W1:Y:S01]  /*2a60*/  MUFU.EX2 R14, R8 ;  /* 0x00000008000e7308 */ /* 0x000e620000000800 */
[----:B------:R-:W-:Y:S01]  /*2a70*/  FFMA R0, R0, R15, R0 ;  /* 0x0000000f00007223 */ /* 0x000fe20000000000 */
        /* <DEDUP_REMOVED lines=10> */
.L_x_38:
[----:B------:R-:W-:Y:S05]  /*2b20*/  BSYNC.RECONVERGENT B2 ;  /* 0x0000000000027941 */ /* 0x000fea0003800200 */
.L_x_37:
[----:B------:R1:W-:Y:S01]  /*2b30*/  STG.E desc[UR8][R6.64+0xc], R5 ;  /* 0x00000c0506007986 */ /* 0x0003e2000c101908 */
[----:B------:R-:W-:-:S07]  /*2b40*/  IADD3 R13, PT, PT, R13, 0x4, RZ ;  /* 0x000000040d0d7810 */ /* 0x000fce0007ffe0ff */
.L_x_30:
[----:B------:R-:W-:-:S13]  /*2b50*/  ISETP.NE.AND P0, PT, RZ, UR4, PT ;  /* 0x00000004ff007c0c */ /* 0x000fda000bf05270 */
[----:B------:R-:W-:Y:S05]  /*2b60*/  @!P0 EXIT ;  /* 0x000000000000894d */ /* 0x000fea0003800000 */
[----:B------:R-:W-:-:S09]  /*2b70*/  UISETP.NE.AND UP0, UPT, UR4, 0x1, UPT ;  /* 0x000000010400788c */ /* 0x000fd2000bf05270 */
[----:B------:R-:W-:Y:S05]  /*2b80*/  BRA.U !UP0, `(.L_x_39) ;  /* 0x0000000108cc7547 */ /* 0x000fea000b800000 */
[----:B-1----:R-:W-:-:S05]  /*2b90*/  IMAD.WIDE.U32 R4, R13, 0x4, R2 ;  /* 0x000000040d047825 */ /* 0x002fca00078e0002 */
        /* <DEDUP_REMOVED lines=20> */
.L_x_41:
[----:B------:R-:W-:Y:S05]  /*2ce0*/  BSYNC.RECONVERGENT B2 ;  /* 0x0000000000027941 */ /* 0x000fea0003800200 */
.L_x_40:
[----:B------:R-:W2:Y:S01]  /*2cf0*/  LDG.E.CONSTANT R5, desc[UR8][R4.64+0x4] ;  /* 0x0000040804057981 */ /* 0x000ea2000c1e9900 */
[----:B------:R-:W0:Y:S01]  /*2d00*/  LDCU.64 UR4, c[0x0][0x388] ;  /* 0x00007100ff0477ac */ /* 0x000e220008000a00 */
[----:B------:R-:W1:Y:S01]  /*2d10*/  MUFU.RCP R16, R11 ;  /* 0x0000000b00107308 */ /* 0x000e620000001000 */
[----:B------:R-:W-:Y:S01]  /*2d20*/  BSSY.RECONVERGENT B2, `(.L_x_42) ;  /* 0x0000017000027945 */ /* 0x000fe20003800200 */
[----:B--2---:R-:W-:Y:S01]  /*2d30*/  FADD R0, R5, -R10 ;  /* 0x8000000a05007221 */ /* 0x004fe20000000000 */
[----:B-1----:R-:W-:-:S03]  /*2d40*/  FFMA R5, R16, -R11, 1 ;  /* 0x3f80000010057423 */ /* 0x002fc6000000080b */
[----:B------:R-:W-:Y:S01]  /*2d50*/  FMUL R8, R0, 1.4426950216293334961 ;  /* 0x3fb8aa3b00087820 */ /* 0x000fe20000400000 */
[----:B------:R-:W-:-:S04]  /*2d60*/  IADD3 R0, P1, PT, R9, R13, RZ ;  /* 0x0000000d09007210 */ /* 0x000fc80007f3e0ff */
[----:B------:R-:W-:Y:S02]  /*2d70*/  FSETP.GEU.AND P0, PT, R8, -126, PT ;  /* 0xc2fc00000800780b */ /* 0x000fe40003f0e000 */
[----:B------:R-:W-:Y:S02]  /*2d80*/  IADD3.X R7, PT, PT, RZ, R12, RZ, P1, !PT ;  /* 0x0000000cff077210 */ /* 0x000fe40000ffe4ff */
[----:B0-----:R-:W-:-:S04]  /*2d90*/  LEA R6, P1, R0, UR4, 0x2 ;  /* 0x0000000400067c11 */ /* 0x001fc8000f8210ff */
[----:B------:R-:W-:Y:S01]  /*2da0*/  LEA.HI.X R7, R0, UR5, R7, 0x2, P1 ;  /* 0x0000000500077c11 */ /* 0x000fe200088f1407 */
[----:B------:R-:W-:-:S04]  /*2db0*/  FFMA R0, R16, R5, R16 ;  /* 0x0000000510007223 */ /* 0x000fc80000000010 */
[----:B------:R-:W-:Y:S01]  /*2dc0*/  @!P0 FMUL R8, R8, 0.5 ;  /* 0x3f00000008088820 */ /* 0x000fe20000400000 */
[----:B------:R0:W-:Y:S03]  /*2dd0*/  STG.E desc[UR8][R6.64], R15 ;  /* 0x0000000f06007986 */ /* 0x0001e6000c101908 */
        /* <DEDUP_REMOVED lines=11> */
.L_x_43:
[----:B------:R-:W-:Y:S05]  /*2e90*/  BSYNC.RECONVERGENT B2 ;  /* 0x0000000000027941 */ /* 0x000fea0003800200 */
.L_x_42:
[----:B------:R2:W-:Y:S01]  /*2ea0*/  STG.E desc[UR8][R6.64+0x4], R5 ;  /* 0x0000040506007986 */ /* 0x0005e2000c101908 */
[----:B------:R-:W-:-:S07]  /*2eb0*/  IADD3 R13, PT, PT, R13, 0x2, RZ ;  /* 0x000000020d0d7810 */ /* 0x000fce0007ffe0ff */
.L_x_39:
[----:B------:R-:W3:Y:S02]  /*2ec0*/  LDC R0, c[0x0][0x394] ;  /* 0x0000e500ff007b82 */ /* 0x000ee40000000800 */
[----:B---3--:R-:W-:-:S04]  /*2ed0*/  LOP3.LUT R0, R0, 0x1, RZ, 0xc0, !PT ;  /* 0x0000000100007812 */ /* 0x008fc800078ec0ff */
[----:B------:R-:W-:-:S13]  /*2ee0*/  ISETP.NE.U32.AND P0, PT, R0, 0x1, PT ;  /* 0x000000010000780c */ /* 0x000fda0003f05070 */
[----:B------:R-:W-:Y:S05]  /*2ef0*/  @P0 EXIT ;  /* 0x000000000000094d */ /* 0x000fea0003800000 */
[----:B------:R-:W-:-:S06]  /*2f00*/  IMAD.WIDE.U32 R2, R13, 0x4, R2 ;  /* 0x000000040d027825 */ /* 0x000fcc00078e0002 */
[----:B------:R-:W3:Y:S01]  /*2f10*/  LDG.E.CONSTANT R3, desc[UR8][R2.64] ;  /* 0x0000000802037981 */ /* 0x000ee2000c1e9900 */
[----:B------:R-:W1:Y:S01]  /*2f20*/  MUFU.RCP R0, R11 ;  /* 0x0000000b00007308 */ /* 0x000e620000001000 */
[----:B------:R-:W-:Y:S01]  /*2f30*/  BSSY.RECONVERGENT B2, `(.L_x_44) ;  /* 0x0000012000027945 */ /* 0x000fe20003800200 */
[----:B-12---:R-:W-:-:S04]  /*2f40*/  FFMA R5, R0, -R11, 1 ;  /* 0x3f80000000057423 */ /* 0x006fc8000000080b */
[----:B------:R-:W-:Y:S01]  /*2f50*/  FFMA R0, R0, R5, R0 ;  /* 0x0000000500007223 */ /* 0x000fe20000000000 */
[----:B---3--:R-:W-:-:S04]  /*2f60*/  FADD R10, R3, -R10 ;  /* 0x8000000a030a7221 */ /* 0x008fc80000000000 */
[----:B------:R-:W-:-:S05]  /*2f70*/  FMUL R10, R10, 1.4426950216293334961 ;  /* 0x3fb8aa3b0a0a7820 */ /* 0x000fca0000400000 */
[----:B------:R-:W-:-:S13]  /*2f80*/  FSETP.GEU.AND P0, PT, R10, -126, PT ;  /* 0xc2fc00000a00780b */ /* 0x000fda0003f0e000 */
[----:B------:R-:W-:-:S04]  /*2f90*/  @!P0 FMUL R10, R10, 0.5 ;  /* 0x3f0000000a0a8820 */ /* 0x000fc80000400000 */
[----:B------:R-:W1:Y:S02]  /*2fa0*/  MUFU.EX2 R4, R10 ;  /* 0x0000000a00047308 */ /* 0x000e640000000800 */
[----:B-1----:R-:W-:-:S06]  /*2fb0*/  @!P0 FMUL R4, R4, R4 ;  /* 0x0000000404048220 */ /* 0x002fcc0000400000 */
[----:B------:R-:W1:Y:S01]  /*2fc0*/  FCHK P0, R4, R11 ;  /* 0x0000000b04007302 */ /* 0x000e620000000000 */
[----:B------:R-:W-:-:S04]  /*2fd0*/  FFMA R3, R0, R4, RZ ;  /* 0x0000000400037223 */ /* 0x000fc800000000ff */
[----:B------:R-:W-:-:S04]  /*2fe0*/  FFMA R2, R3, -R11, R4 ;  /* 0x8000000b03027223 */ /* 0x000fc80000000004 */
[----:B------:R-:W-:Y:S01]  /*2ff0*/  FFMA R5, R0, R2, R3 ;  /* 0x0000000200057223 */ /* 0x000fe20000000003 */
[----:B-1----:R-:W-:Y:S06]  /*3000*/  @!P0 BRA `(.L_x_45) ;  /* 0x0000000000108947 */ /* 0x002fec0003800000 */
[----:B------:R-:W-:Y:S02]  /*3010*/  MOV R0, R4 ;  /* 0x0000000400007202 */ /* 0x000fe40000000f00 */
[----:B------:R-:W-:-:S07]  /*3020*/  MOV R8, 0x3040 ;  /* 0x0000304000087802 */ /* 0x000fce0000000f00 */
[----:B0-----:R-:W-:Y:S05]  /*3030*/  CALL.REL.NOINC `($__internal_0_$__cuda_sm3x_div_rn_noftz_f32_slowpath) ;  /* 0x0000000000247944 */ /* 0x001fea0003c00000 */
[----:B------:R-:W-:-:S07]  /*3040*/  MOV R5, R19 ;  /* 0x0000001300057202 */ /* 0x000fce0000000f00 */
.L_x_45:
[----:B------:R-:W-:Y:S05]  /*3050*/  BSYNC.RECONVERGENT B2 ;  /* 0x0000000000027941 */ /* 0x000fea0003800200 */
.L_x_44:
[----:B------:R-:W1:Y:S01]  /*3060*/  LDCU.64 UR4, c[0x0][0x388] ;  /* 0x00007100ff0477ac */ /* 0x000e620008000a00 */
[----:B------:R-:W-:-:S04]  /*3070*/  IADD3 R9, P0, PT, R9, R13, RZ ;  /* 0x0000000d09097210 */ /* 0x000fc80007f1e0ff */
[----:B------:R-:W-:Y:S02]  /*3080*/  IADD3.X R12, PT, PT, RZ, R12, RZ, P0, !PT ;  /* 0x0000000cff0c7210 */ /* 0x000fe400007fe4ff */
[----:B-1----:R-:W-:-:S04]  /*3090*/  LEA R2, P0, R9, UR4, 0x2 ;  /* 0x0000000409027c11 */ /* 0x002fc8000f8010ff */
[----:B------:R-:W-:-:S05]  /*30a0*/  LEA.HI.X R3, R9, UR5, R12, 0x2, P0 ;  /* 0x0000000509037c11 */ /* 0x000fca00080f140c */
[----:B------:R-:W-:Y:S01]  /*30b0*/  STG.E desc[UR8][R2.64], R5 ;  /* 0x0000000502007986 */ /* 0x000fe2000c101908 */
[----:B------:R-:W-:Y:S05]  /*30c0*/  EXIT ;  /* 0x000000000000794d */ /* 0x000fea0003800000 */
        .weak           $__internal_0_$__cuda_sm3x_div_rn_noftz_f32_slowpath
        .type           $__internal_0_$__cuda_sm3x_div_rn_noftz_f32_slowpath,@function
        .size           $__internal_0_$__cuda_sm3x_div_rn_noftz_f32_slowpath,(.L_x_58 - $__internal_0_$__cuda_sm3x_div_rn_noftz_f32_slowpath)
$__internal_0_$__cuda_sm3x_div_rn_noftz_f32_slowpath:
[----:B------:R-:W-:Y:S01]  /*30d0*/  SHF.R.U32.HI R14, RZ, 0x17, R11 ;  /* 0x00000017ff0e7819 */ /* 0x000fe2000001160b */
[----:B------:R-:W-:Y:S01]  /*30e0*/  BSSY.RECONVERGENT B0, `(.L_x_46) ;  /* 0x0000065000007945 */ /* 0x000fe20003800200 */
[----:B------:R-:W-:Y:S02]  /*30f0*/  SHF.R.U32.HI R17, RZ, 0x17, R0 ;  /* 0x00000017ff117819 */ /* 0x000fe40000011600 */
[----:B------:R-:W-:Y:S02]  /*3100*/  LOP3.LUT R14, R14, 0xff, RZ, 0xc0, !PT ;  /* 0x000000ff0e0e7812 */ /* 0x000fe400078ec0ff */
[----:B------:R-:W-:Y:S02]  /*3110*/  LOP3.LUT R17, R17, 0xff, RZ, 0xc0, !PT ;  /* 0x000000ff11117812 */ /* 0x000fe400078ec0ff */
[----:B------:R-:W-:Y:S02]  /*3120*/  IADD3 R16, PT, PT, R14, -0x1, RZ ;  /* 0xffffffff0e107810 */ /* 0x000fe40007ffe0ff */
[----:B------:R-:W-:-:S02]  /*3130*/  IADD3 R15, PT, PT, R17, -0x1, RZ ;  /* 0xffffffff110f7810 */ /* 0x000fc40007ffe0ff */
[----:B------:R-:W-:Y:S02]  /*3140*/  ISETP.GT.U32.AND P0, PT, R16, 0xfd, PT ;  /* 0x000000fd1000780c */ /* 0x000fe40003f04070 */
[----:B------:R-:W-:Y:S02]  /*3150*/  MOV R19, R11 ;  /* 0x0000000b00137202 */ /* 0x000fe40000000f00 */
[----:B------:R-:W-:-:S13]  /*3160*/  ISETP.GT.U32.OR P0, PT, R15, 0xfd, P0 ;  /* 0x000000fd0f00780c */ /* 0x000fda0000704470 */
[----:B------:R-:W-:Y:S01]  /*3170*/  @!P0 MOV R15, RZ ;  /* 0x000000ff000f8202 */ /* 0x000fe20000000f00 */
[----:B------:R-:W-:Y:S06]  /*3180*/  @!P0 BRA `(.L_x_47) ;  /* 0x0000000000648947 */ /* 0x000fec0003800000 */
[----:B------:R-:W-:Y:S02]  /*3190*/  FSETP.GTU.FTZ.AND P0, PT, |R0|, +INF , PT ;  /* 0x7f8000000000780b */ /* 0x000fe40003f1c200 */
[----:B------:R-:W-:-:S04]  /*31a0*/  FSETP.GTU.FTZ.AND P1, PT, |R11|, +INF , PT ;  /* 0x7f8000000b00780b */ /* 0x000fc80003f3c200 */
[----:B------:R-:W-:-:S13]  /*31b0*/  PLOP3.LUT P0, PT, P0, P1, PT, 0xf8, 0x8f ;  /* 0x00000000008f781c */ /* 0x000fda0000703f70 */
[----:B------:R-:W-:Y:S05]  /*31c0*/  @P0 BRA `(.L_x_48) ;  /* 0x0000000400540947 */ /* 0x000fea0003800000 */
[----:B------:R-:W-:-:S13]  /*31d0*/  LOP3.LUT P0, RZ, R19, 0x7fffffff, R0, 0xc8, !PT ;  /* 0x7fffffff13ff7812 */ /* 0x000fda000780c800 */
[----:B------:R-:W-:Y:S05]  /*31e0*/  @!P0 BRA `(.L_x_49) ;  /* 0x0000000400448947 */ /* 0x000fea0003800000 */
[C---:B------:R-:W-:Y:S02]  /*31f0*/  FSETP.NEU.FTZ.AND P0, PT, |R0|.reuse, +INF , PT ;  /* 0x7f8000000000780b */ /* 0x040fe40003f1d200 */
[----:B------:R-:W-:Y:S02]  /*3200*/  FSETP.NEU.FTZ.AND P3, PT, |R11|, +INF , PT ;  /* 0x7f8000000b00780b */ /* 0x000fe40003f7d200 */
[----:B------:R-:W-:-:S11]  /*3210*/  FSETP.NEU.FTZ.AND P1, PT, |R0|, +INF , PT ;  /* 0x7f8000000000780b */ /* 0x000fd60003f3d200 */
[----:B------:R-:W-:Y:S05]  /*3220*/  @!P3 BRA !P0, `(.L_x_49) ;  /* 0x000000040034b947 */ /* 0x000fea0004000000 */
[----:B------:R-:W-:-:S04]  /*3230*/  LOP3.LUT P0, RZ, R0, 0x7fffffff, RZ, 0xc0, !PT ;  /* 0x7fffffff00ff7812 */ /* 0x000fc8000780c0ff */
[----:B------:R-:W-:-:S13]  /*3240*/  PLOP3.LUT P0, PT, P3, P0, PT, 0x2f, 0xf2 ;  /* 0x0000000000f2781c */ /* 0x000fda0001f00577 */
[----:B------:R-:W-:Y:S05]  /*3250*/  @P0 BRA `(.L_x_50) ;  /* 0x0000000400200947 */ /* 0x000fea0003800000 */
[----:B------:R-:W-:-:S04]  /*3260*/  LOP3.LUT P0, RZ, R19, 0x7fffffff, RZ, 0xc0, !PT ;  /* 0x7fffffff13ff7812 */ /* 0x000fc8000780c0ff */
[----:B------:R-:W-:-:S13]  /*3270*/  PLOP3.LUT P0, PT, P1, P0, PT, 0x2f, 0xf2 ;  /* 0x0000000000f2781c */ /* 0x000fda0000f00577 */
[----:B------:R-:W-:Y:S05]  /*3280*/  @P0 BRA `(.L_x_51) ;  /* 0x0000000400080947 */ /* 0x000fea0003800000 */
[----:B------:R-:W-:-:S04]  /*3290*/  IADD3 R15, PT, PT, R17, -0x1, RZ ;  /* 0xffffffff110f7810 */ /* 0x000fc80007ffe0ff */
[----:B------:R-:W-:Y:S02]  /*32a0*/  ISETP.GE.AND P0, PT, R15, RZ, PT ;  /* 0x000000ff0f00720c */ /* 0x000fe40003f06270 */
[----:B------:R-:W-:-:S04]  /*32b0*/  IADD3 R15, PT, PT, R14, -0x1, RZ ;  /* 0xffffffff0e0f7810 */ /* 0x000fc80007ffe0ff */
[----:B------:R-:W-:-:S07]  /*32c0*/  ISETP.GE.AND P1, PT, R15, RZ, PT ;  /* 0x000000ff0f00720c */ /* 0x000fce0003f26270 */
[----:B------:R-:W-:Y:S01]  /*32d0*/  @P0 MOV R15, RZ ;  /* 0x000000ff000f0202 */ /* 0x000fe20000000f00 */
[----:B------:R-:W-:Y:S01]  /*32e0*/  @!P0 FFMA R0, R0, 1.84467440737095516160e+19, RZ ;  /* 0x5f80000000008823 */ /* 0x000fe200000000ff */
[----:B------:R-:W-:-:S04]  /*32f0*/  @!P0 MOV R15, 0xffffffc0 ;  /* 0xffffffc0000f8802 */ /* 0x000fc80000000f00 */
[----:B------:R-:W-:Y:S01]  /*3300*/  @!P1 FFMA R19, R11, 1.84467440737095516160e+19, RZ ;  /* 0x5f8000000b139823 */ /* 0x000fe200000000ff */
[----:B------:R-:W-:-:S07]  /*3310*/  @!P1 IADD3 R15, PT, PT, R15, 0x40, RZ ;  /* 0x000000400f0f9810 */ /* 0x000fce0007ffe0ff */
.L_x_47:
[----:B------:R-:W-:Y:S01]  /*3320*/  LEA R16, R14, 0xc0800000, 0x17 ;  /* 0xc08000000e107811 */ /* 0x000fe200078eb8ff */
[----:B------:R-:W-:Y:S01]  /*3330*/  BSSY.RECONVERGENT B1, `(.L_x_52) ;  /* 0x0000036000017945 */ /* 0x000fe20003800200 */
[----:B------:R-:W-:Y:S02]  /*3340*/  IADD3 R17, PT, PT, R17, -0x7f, RZ ;  /* 0xffffff8111117810 */ /* 0x000fe40007ffe0ff */
[----:B------:R-:W-:-:S03]  /*3350*/  IADD3 R23, PT, PT, -R16, R19, RZ ;  /* 0x0000001310177210 */ /* 0x000fc60007ffe1ff */
[----:B------:R-:W-:Y:S01]  /*3360*/  IMAD R0, R17, -0x800000, R0 ;  /* 0xff80000011007824 */ /* 0x000fe200078e0200 */
[----:B------:R-:W0:Y:S01]  /*3370*/  MUFU.RCP R16, R23 ;  /* 0x0000001700107308 */ /* 0x000e220000001000 */
[----:B------:R-:W-:-:S04]  /*3380*/  FADD.FTZ R19, -R23, -RZ ;  /* 0x800000ff17137221 */ /* 0x000fc80000010100 */
[----:B0-----:R-:W-:-:S04]  /*3390*/  FFMA R21, R16, R19, 1 ;  /* 0x3f80000010157423 */ /* 0x001fc80000000013 */
[----:B------:R-:W-:-:S04]  /*33a0*/  FFMA R21, R16, R21, R16 ;  /* 0x0000001510157223 */ /* 0x000fc80000000010 */
[----:B------:R-:W-:-:S04]  /*33b0*/  FFMA R16, R0, R21, RZ ;  /* 0x0000001500107223 */ /* 0x000fc800000000ff */
[----:B------:R-:W-:-:S04]  /*33c0*/  FFMA R18, R19, R16, R0 ;  /* 0x0000001013127223 */ /* 0x000fc80000000000 */
[----:B------:R-:W-:Y:S01]  /*33d0*/  FFMA R18, R21, R18, R16 ;  /* 0x0000001215127223 */ /* 0x000fe20000000010 */
[----:B------:R-:W-:-:S03]  /*33e0*/  IADD3 R16, PT, PT, R17, 0x7f, -R14 ;  /* 0x0000007f11107810 */ /* 0x000fc60007ffe80e */
[----:B------:R-:W-:Y:S01]  /*33f0*/  FFMA R19, R19, R18, R0 ;  /* 0x0000001213137223 */ /* 0x000fe20000000000 */
[----:B------:R-:W-:-:S03]  /*3400*/  IADD3 R15, PT, PT, R16, R15, RZ ;  /* 0x0000000f100f7210 */ /* 0x000fc60007ffe0ff */
[----:B------:R-:W-:-:S05]  /*3410*/  FFMA R0, R21, R19, R18 ;  /* 0x0000001315007223 */ /* 0x000fca0000000012 */
[----:B------:R-:W-:-:S04]  /*3420*/  SHF.R.U32.HI R14, RZ, 0x17, R0 ;  /* 0x00000017ff0e7819 */ /* 0x000fc80000011600 */
[----:B------:R-:W-:-:S04]  /*3430*/  LOP3.LUT R14, R14, 0xff, RZ, 0xc0, !PT ;  /* 0x000000ff0e0e7812 */ /* 0x000fc800078ec0ff */
[----:B------:R-:W-:-:S04]  /*3440*/  IADD3 R14, PT, PT, R14, R15, RZ ;  /* 0x0000000f0e0e7210 */ /* 0x000fc80007ffe0ff */
[----:B------:R-:W-:-:S04]  /*3450*/  IADD3 R16, PT, PT, R14, -0x1, RZ ;  /* 0xffffffff0e107810 */ /* 0x000fc80007ffe0ff */
[----:B------:R-:W-:-:S13]  /*3460*/  ISETP.GE.U32.AND P0, PT, R16, 0xfe, PT ;  /* 0x000000fe1000780c */ /* 0x000fda0003f06070 */
[----:B------:R-:W-:Y:S05]  /*3470*/  @!P0 BRA `(.L_x_53) ;  /* 0x0000000000808947 */ /* 0x000fea0003800000 */
[----:B------:R-:W-:-:S13]  /*3480*/  ISETP.GT.AND P0, PT, R14, 0xfe, PT ;  /* 0x000000fe0e00780c */ /* 0x000fda0003f04270 */
[----:B------:R-:W-:Y:S05]  /*3490*/  @P0 BRA `(.L_x_54) ;  /* 0x00000000006c0947 */ /* 0x000fea0003800000 */
[----:B------:R-:W-:-:S13]  /*34a0*/  ISETP.GE.AND P0, PT, R14, 0x1, PT ;  /* 0x000000010e00780c */ /* 0x000fda0003f06270 */
[----:B------:R-:W-:Y:S05]  /*34b0*/  @P0 BRA `(.L_x_55) ;  /* 0x0000000000740947 */ /* 0x000fea0003800000 */
[----:B------:R-:W-:Y:S02]  /*34c0*/  ISETP.GE.AND P0, PT, R14, -0x18, PT ;  /* 0xffffffe80e00780c */ /* 0x000fe40003f06270 */
[----:B------:R-:W-:-:S11]  /*34d0*/  LOP3.LUT R0, R0, 0x80000000, RZ, 0xc0, !PT ;  /* 0x8000000000007812 */ /* 0x000fd600078ec0ff */
[----:B------:R-:W-:Y:S05]  /*34e0*/  @!P0 BRA `(.L_x_55) ;  /* 0x0000000000688947 */ /* 0x000fea0003800000 */
[CCC-:B------:R-:W-:Y:S01]  /*34f0*/  FFMA.RZ R15, R21.reuse, R19.reuse, R18.reuse ;  /* 0x00000013150f7223 */ /* 0x1c0fe2000000c012 */
[CCC-:B------:R-:W-:Y:S01]  /*3500*/  FFMA.RP R16, R21.reuse, R19.reuse, R18.reuse ;  /* 0x0000001315107223 */ /* 0x1c0fe20000008012 */
[----:B------:R-:W-:Y:S01]  /*3510*/  FFMA.RM R19, R21, R19, R18 ;  /* 0x0000001315137223 */ /* 0x000fe20000004012 */
[C---:B------:R-:W-:Y:S02]  /*3520*/  IADD3 R18, PT, PT, R14.reuse, 0x20, RZ ;  /* 0x000000200e127810 */ /* 0x040fe40007ffe0ff */
[----:B------:R-:W-:Y:S02]  /*3530*/  LOP3.LUT R15, R15, 0x7fffff, RZ, 0xc0, !PT ;  /* 0x007fffff0f0f7812 */ /* 0x000fe400078ec0ff */
[C---:B------:R-:W-:Y:S02]  /*3540*/  ISETP.NE.AND P3, PT, R14.reuse, RZ, PT ;  /* 0x000000ff0e00720c */ /* 0x040fe40003f65270 */
[----:B------:R-:W-:Y:S02]  /*3550*/  LOP3.LUT R15, R15, 0x800000, RZ, 0xfc, !PT ;  /* 0x008000000f0f7812 */ /* 0x000fe400078efcff */
[----:B------:R-:W-:-:S02]  /*3560*/  ISETP.NE.AND P1, PT, R14, RZ, PT ;  /* 0x000000ff0e00720c */ /* 0x000fc40003f25270 */
[----:B------:R-:W-:Y:S02]  /*3570*/  IADD3 R14, PT, PT, -R14, RZ, RZ ;  /* 0x000000ff0e0e7210 */ /* 0x000fe40007ffe1ff */
[----:B------:R-:W-:Y:S02]  /*3580*/  SHF.L.U32 R18, R15, R18, RZ ;  /* 0x000000120f127219 */ /* 0x000fe400000006ff */
[----:B------:R-:W-:Y:S02]  /*3590*/  FSETP.NEU.FTZ.AND P0, PT, R16, R19, PT ;  /* 0x000000131000720b */ /* 0x000fe40003f1d000 */
[----:B------:R-:W-:Y:S02]  /*35a0*/  SEL R14, R14, RZ, P3 ;  /* 0x000000ff0e0e7207 */ /* 0x000fe40001800000 */
[----:B------:R-:W-:Y:S02]  /*35b0*/  ISETP.NE.AND P1, PT, R18, RZ, P1 ;  /* 0x000000ff1200720c */ /* 0x000fe40000f25270 */
[----:B------:R-:W-:-:S02]  /*35c0*/  SHF.R.U32.HI R14, RZ, R14, R15 ;  /* 0x0000000eff0e7219 */ /* 0x000fc4000001160f */
[----:B------:R-:W-:Y:S02]  /*35d0*/  PLOP3.LUT P0, PT, P0, P1, PT, 0xf8, 0x8f ;  /* 0x00000000008f781c */ /* 0x000fe40000703f70 */
[----:B------:R-:W-:Y:S02]  /*35e0*/  SHF.R.U32.HI R16, RZ, 0x1, R14 ;  /* 0x00000001ff107819 */ /* 0x000fe4000001160e */
[----:B------:R-:W-:-:S04]  /*35f0*/  SEL R15, RZ, 0x1, !P0 ;  /* 0x00000001ff0f7807 */ /* 0x000fc80004000000 */
[----:B------:R-:W-:-:S04]  /*3600*/  LOP3.LUT R15, R15, 0x1, R16, 0xf8, !PT ;  /* 0x000000010f0f7812 */ /* 0x000fc800078ef810 */
[----:B------:R-:W-:-:S04]  /*3610*/  LOP3.LUT R15, R15, R14, RZ, 0xc0, !PT ;  /* 0x0000000e0f0f7212 */ /* 0x000fc800078ec0ff */
[----:B------:R-:W-:-:S04]  /*3620*/  IADD3 R15, PT, PT, R16, R15, RZ ;  /* 0x0000000f100f7210 */ /* 0x000fc80007ffe0ff */
[----:B------:R-:W-:Y:S01]  /*3630*/  LOP3.LUT R0, R15, R0, RZ, 0xfc, !PT ;  /* 0x000000000f007212 */ /* 0x000fe200078efcff */
[----:B------:R-:W-:Y:S06]  /*3640*/  BRA `(.L_x_55) ;  /* 0x0000000000107947 */ /* 0x000fec0003800000 */
.L_x_54:
[----:B------:R-:W-:-:S04]  /*3650*/  LOP3.LUT R0, R0, 0x80000000, RZ, 0xc0, !PT ;  /* 0x8000000000007812 */ /* 0x000fc800078ec0ff */
[----:B------:R-:W-:Y:S01]  /*3660*/  LOP3.LUT R0, R0, 0x7f800000, RZ, 0xfc, !PT ;  /* 0x7f80000000007812 */ /* 0x000fe200078efcff */
[----:B------:R-:W-:Y:S06]  /*3670*/  BRA `(.L_x_55) ;  /* 0x0000000000047947 */ /* 0x000fec0003800000 */
.L_x_53:
[----:B------:R-:W-:-:S07]  /*3680*/  LEA R0, R15, R0, 0x17 ;  /* 0x000000000f007211 */ /* 0x000fce00078eb8ff */
.L_x_55:
[----:B------:R-:W-:Y:S05]  /*3690*/  BSYNC.RECONVERGENT B1 ;  /* 0x0000000000017941 */ /* 0x000fea0003800200 */
.L_x_52:
[----:B------:R-:W-:Y:S05]  /*36a0*/  BRA `(.L_x_56) ;  /* 0x0000000000207947 */ /* 0x000fea0003800000 */
.L_x_51:
[----:B------:R-:W-:-:S04]  /*36b0*/  LOP3.LUT R0, R19, 0x80000000, R0, 0x48, !PT ;  /* 0x8000000013007812 */ /* 0x000fc800078e4800 */
[----:B------:R-:W-:Y:S01]  /*36c0*/  LOP3.LUT R0, R0, 0x7f800000, RZ, 0xfc, !PT ;  /* 0x7f80000000007812 */ /* 0x000fe200078efcff */
[----:B------:R-:W-:Y:S06]  /*36d0*/  BRA `(.L_x_56) ;  /* 0x0000000000147947 */ /* 0x000fec0003800000 */
.L_x_50:
[----:B------:R-:W-:Y:S01]  /*36e0*/  LOP3.LUT R0, R19, 0x80000000, R0, 0x48, !PT ;  /* 0x8000000013007812 */ /* 0x000fe200078e4800 */
[----:B------:R-:W-:Y:S06]  /*36f0*/  BRA `(.L_x_56) ;  /* 0x00000000000c7947 */ /* 0x000fec0003800000 */
.L_x_49:
[----:B------:R-:W0:Y:S01]  /*3700*/  MUFU.RSQ R0, -QNAN ;  /* 0xffc0000000007908 */ /* 0x000e220000001400 */
[----:B------:R-:W-:Y:S05]  /*3710*/  BRA `(.L_x_56) ;  /* 0x0000000000047947 */ /* 0x000fea0003800000 */
.L_x_48:
[----:B------:R-:W-:-:S07]  /*3720*/  FADD.FTZ R0, R0, R11 ;  /* 0x0000000b00007221 */ /* 0x000fce0000010000 */
.L_x_56:
[----:B------:R-:W-:Y:S05]  /*3730*/  BSYNC.RECONVERGENT B0 ;  /* 0x0000000000007941 */ /* 0x000fea0003800200 */
.L_x_46:
[----:B------:R-:W-:Y:S01]  /*3740*/  HFMA2 R15, -RZ, RZ, 0, 0 ;  /* 0x00000000ff0f7431 */ /* 0x000fe200000001ff */
[----:B------:R-:W-:Y:S02]  /*3750*/  MOV R14, R8 ;  /* 0x00000008000e7202 */ /* 0x000fe40000000f00 */
[----:B0-----:R-:W-:Y:S02]  /*3760*/  MOV R19, R0 ;  /* 0x0000000000137202 */ /* 0x001fe40000000f00 */
[----:B------:R-:W-:Y:S05]  /*3770*/  RET.REL.NODEC R14 `(_Z13softmax_basicPKfPfii) ;  /* 0xffffffc80e207950 */ /* 0x000fea0003c3ffff */
.L_x_57:
[----:B------:R-:W-:-:S00]  /*3780*/  BRA `(.L_x_57) ;  /* 0xfffffffc00fc7947 */ /* 0x000fc0000383ffff */
[----:B------:R-:W-:-:S00]  /*3790*/  NOP ;  /* 0x0000000000007918 */ /* 0x000fc00000000000 */
        /* <DEDUP_REMOVED lines=14> */
.L_x_58:


//--------------------- .nv.shared.reserved.0     --------------------------
	.section	.nv.shared.reserved.0,"aw",@nobits
	.weak		__nv_reservedSMEM_offset_0_alias
	.size		__nv_reservedSMEM_offset_0_alias, 0, 64
	.other		__nv_reservedSMEM_offset_0_alias,@"STO_CUDA_RESERVED_SHARED STV_DEFAULT"
__nv_reservedSMEM_offset_0_alias:
	.zero		0
	.zero		64


//--------------------- .nv.constant0._Z13softmax_basicPKfPfii --------------------------
	.section	.nv.constant0._Z13softmax_basicPKfPfii,"a",@progbits
	.sectionflags	@""
	.align	4
.nv.constant0._Z13softmax_basicPKfPfii:
	.zero		920


//--------------------- SYMBOLS --------------------------

	.type		.nv.reservedSmem.offset0,@object
	.size		.nv.reservedSmem.offset0,0x4
